//
// Generated by NVIDIA NVVM Compiler
//
// Compiler Build ID: CL-36424714
// Cuda compilation tools, release 13.0, V13.0.88
// Based on NVVM 20.0.0
//

.version 9.0
.target sm_100
.address_size 64

	// .globl	_Z9doDevMpy114cudaPitchedPtrS_S_
// _ZZ9doDevMpy214cudaPitchedPtrS_S_E2Ac has been demoted
// _ZZ9doDevMpy214cudaPitchedPtrS_S_E2Bc has been demoted
// _ZZ9doDevMpy314cudaPitchedPtrS_S_E2Ac has been demoted
// _ZZ9doDevMpy314cudaPitchedPtrS_S_E2Bc has been demoted

.visible .entry _Z9doDevMpy114cudaPitchedPtrS_S_(
	.param .align 8 .b8 _Z9doDevMpy114cudaPitchedPtrS_S__param_0[32],
	.param .align 8 .b8 _Z9doDevMpy114cudaPitchedPtrS_S__param_1[32],
	.param .align 8 .b8 _Z9doDevMpy114cudaPitchedPtrS_S__param_2[32]
)
{
	.reg .pred 	%p<13>;
	.reg .b32 	%r<9>;
	.reg .b32 	%f<112>;
	.reg .b64 	%rd<140>;

	ld.param.u64 	%rd33, [_Z9doDevMpy114cudaPitchedPtrS_S__param_0+8];
	ld.param.u64 	%rd32, [_Z9doDevMpy114cudaPitchedPtrS_S__param_0];
	ld.param.u64 	%rd2, [_Z9doDevMpy114cudaPitchedPtrS_S__param_1+8];
	ld.param.u64 	%rd3, [_Z9doDevMpy114cudaPitchedPtrS_S__param_1+16];
	ld.param.u64 	%rd4, [_Z9doDevMpy114cudaPitchedPtrS_S__param_2];
	ld.param.u64 	%rd5, [_Z9doDevMpy114cudaPitchedPtrS_S__param_2+8];
	ld.param.u64 	%rd34, [_Z9doDevMpy114cudaPitchedPtrS_S__param_0+16];
	ld.param.u64 	%rd35, [_Z9doDevMpy114cudaPitchedPtrS_S__param_0+24];
	ld.param.u64 	%rd36, [_Z9doDevMpy114cudaPitchedPtrS_S__param_1];
	cvta.to.global.u64 	%rd1, %rd36;
	mov.u32 	%r1, %ntid.y;
	mov.u32 	%r2, %ctaid.y;
	mov.u32 	%r3, %tid.y;
	mad.lo.s32 	%r4, %r1, %r2, %r3;
	mov.u32 	%r5, %ntid.x;
	mov.u32 	%r6, %ctaid.x;
	mov.u32 	%r7, %tid.x;
	mad.lo.s32 	%r8, %r5, %r6, %r7;
	cvt.u64.u32 	%rd6, %r4;
	setp.le.u64 	%p1, %rd35, %rd6;
	cvt.s64.s32 	%rd7, %r8;
	setp.le.u64 	%p2, %rd34, %rd7;
	or.pred  	%p3, %p1, %p2;
	@%p3 bra 	$L__BB0_14;
	setp.eq.s64 	%p4, %rd3, 0;
	mov.f32 	%f111, 0f00000000;
	@%p4 bra 	$L__BB0_13;
	mul.lo.s64 	%rd8, %rd2, %rd6;
	cvta.to.global.u64 	%rd38, %rd4;
	shl.b64 	%rd39, %rd7, 2;
	add.s64 	%rd9, %rd38, %rd39;
	and.b64  	%rd10, %rd3, 15;
	setp.lt.u64 	%p5, %rd3, 16;
	mov.f32 	%f111, 0f00000000;
	mov.b64 	%rd136, 0;
	@%p5 bra 	$L__BB0_5;
	and.b64  	%rd136, %rd3, -16;
	shl.b64 	%rd12, %rd5, 4;
	add.s64 	%rd40, %rd8, %rd1;
	add.s64 	%rd132, %rd40, 32;
	mov.f32 	%f111, 0f00000000;
	mov.u64 	%rd133, %rd9;
	mov.u64 	%rd134, %rd136;
$L__BB0_4:
	.pragma "nounroll";
	ld.global.f32 	%f18, [%rd132+-32];
	ld.global.f32 	%f19, [%rd133];
	fma.rn.f32 	%f20, %f18, %f19, %f111;
	ld.global.f32 	%f21, [%rd132+-28];
	add.s64 	%rd41, %rd133, %rd5;
	ld.global.f32 	%f22, [%rd41];
	fma.rn.f32 	%f23, %f21, %f22, %f20;
	ld.global.f32 	%f24, [%rd132+-24];
	add.s64 	%rd42, %rd41, %rd5;
	ld.global.f32 	%f25, [%rd42];
	fma.rn.f32 	%f26, %f24, %f25, %f23;
	ld.global.f32 	%f27, [%rd132+-20];
	add.s64 	%rd43, %rd42, %rd5;
	ld.global.f32 	%f28, [%rd43];
	fma.rn.f32 	%f29, %f27, %f28, %f26;
	ld.global.f32 	%f30, [%rd132+-16];
	add.s64 	%rd44, %rd43, %rd5;
	ld.global.f32 	%f31, [%rd44];
	fma.rn.f32 	%f32, %f30, %f31, %f29;
	ld.global.f32 	%f33, [%rd132+-12];
	add.s64 	%rd45, %rd44, %rd5;
	ld.global.f32 	%f34, [%rd45];
	fma.rn.f32 	%f35, %f33, %f34, %f32;
	ld.global.f32 	%f36, [%rd132+-8];
	add.s64 	%rd46, %rd45, %rd5;
	ld.global.f32 	%f37, [%rd46];
	fma.rn.f32 	%f38, %f36, %f37, %f35;
	ld.global.f32 	%f39, [%rd132+-4];
	add.s64 	%rd47, %rd46, %rd5;
	ld.global.f32 	%f40, [%rd47];
	fma.rn.f32 	%f41, %f39, %f40, %f38;
	ld.global.f32 	%f42, [%rd132];
	add.s64 	%rd48, %rd47, %rd5;
	ld.global.f32 	%f43, [%rd48];
	fma.rn.f32 	%f44, %f42, %f43, %f41;
	ld.global.f32 	%f45, [%rd132+4];
	add.s64 	%rd49, %rd48, %rd5;
	ld.global.f32 	%f46, [%rd49];
	fma.rn.f32 	%f47, %f45, %f46, %f44;
	ld.global.f32 	%f48, [%rd132+8];
	add.s64 	%rd50, %rd49, %rd5;
	ld.global.f32 	%f49, [%rd50];
	fma.rn.f32 	%f50, %f48, %f49, %f47;
	ld.global.f32 	%f51, [%rd132+12];
	add.s64 	%rd51, %rd50, %rd5;
	ld.global.f32 	%f52, [%rd51];
	fma.rn.f32 	%f53, %f51, %f52, %f50;
	ld.global.f32 	%f54, [%rd132+16];
	add.s64 	%rd52, %rd51, %rd5;
	ld.global.f32 	%f55, [%rd52];
	fma.rn.f32 	%f56, %f54, %f55, %f53;
	ld.global.f32 	%f57, [%rd132+20];
	add.s64 	%rd53, %rd52, %rd5;
	ld.global.f32 	%f58, [%rd53];
	fma.rn.f32 	%f59, %f57, %f58, %f56;
	ld.global.f32 	%f60, [%rd132+24];
	add.s64 	%rd54, %rd53, %rd5;
	ld.global.f32 	%f61, [%rd54];
	fma.rn.f32 	%f62, %f60, %f61, %f59;
	ld.global.f32 	%f63, [%rd132+28];
	add.s64 	%rd55, %rd54, %rd5;
	ld.global.f32 	%f64, [%rd55];
	fma.rn.f32 	%f111, %f63, %f64, %f62;
	add.s64 	%rd134, %rd134, -16;
	add.s64 	%rd133, %rd133, %rd12;
	add.s64 	%rd132, %rd132, 64;
	setp.ne.s64 	%p6, %rd134, 0;
	@%p6 bra 	$L__BB0_4;
$L__BB0_5:
	setp.eq.s64 	%p7, %rd10, 0;
	@%p7 bra 	$L__BB0_13;
	add.s64 	%rd21, %rd1, %rd8;
	and.b64  	%rd22, %rd3, 7;
	setp.lt.u64 	%p8, %rd10, 8;
	@%p8 bra 	$L__BB0_8;
	shl.b64 	%rd56, %rd136, 2;
	add.s64 	%rd57, %rd21, %rd56;
	ld.global.f32 	%f66, [%rd57];
	mad.lo.s64 	%rd58, %rd136, %rd5, %rd9;
	ld.global.f32 	%f67, [%rd58];
	fma.rn.f32 	%f68, %f66, %f67, %f111;
	add.s64 	%rd59, %rd136, 1;
	and.b64  	%rd60, %rd59, 4294967295;
	shl.b64 	%rd61, %rd59, 2;
	and.b64  	%rd62, %rd61, 17179869180;
	add.s64 	%rd63, %rd21, %rd62;
	ld.global.f32 	%f69, [%rd63];
	mad.lo.s64 	%rd64, %rd60, %rd5, %rd9;
	ld.global.f32 	%f70, [%rd64];
	fma.rn.f32 	%f71, %f69, %f70, %f68;
	add.s64 	%rd65, %rd136, 2;
	and.b64  	%rd66, %rd65, 4294967295;
	shl.b64 	%rd67, %rd65, 2;
	and.b64  	%rd68, %rd67, 17179869180;
	add.s64 	%rd69, %rd21, %rd68;
	ld.global.f32 	%f72, [%rd69];
	mad.lo.s64 	%rd70, %rd66, %rd5, %rd9;
	ld.global.f32 	%f73, [%rd70];
	fma.rn.f32 	%f74, %f72, %f73, %f71;
	add.s64 	%rd71, %rd136, 3;
	and.b64  	%rd72, %rd71, 4294967295;
	shl.b64 	%rd73, %rd71, 2;
	and.b64  	%rd74, %rd73, 17179869180;
	add.s64 	%rd75, %rd21, %rd74;
	ld.global.f32 	%f75, [%rd75];
	mad.lo.s64 	%rd76, %rd72, %rd5, %rd9;
	ld.global.f32 	%f76, [%rd76];
	fma.rn.f32 	%f77, %f75, %f76, %f74;
	add.s64 	%rd77, %rd136, 4;
	and.b64  	%rd78, %rd77, 4294967295;
	shl.b64 	%rd79, %rd77, 2;
	and.b64  	%rd80, %rd79, 17179869180;
	add.s64 	%rd81, %rd21, %rd80;
	ld.global.f32 	%f78, [%rd81];
	mad.lo.s64 	%rd82, %rd78, %rd5, %rd9;
	ld.global.f32 	%f79, [%rd82];
	fma.rn.f32 	%f80, %f78, %f79, %f77;
	add.s64 	%rd83, %rd136, 5;
	and.b64  	%rd84, %rd83, 4294967295;
	shl.b64 	%rd85, %rd83, 2;
	and.b64  	%rd86, %rd85, 17179869180;
	add.s64 	%rd87, %rd21, %rd86;
	ld.global.f32 	%f81, [%rd87];
	mad.lo.s64 	%rd88, %rd84, %rd5, %rd9;
	ld.global.f32 	%f82, [%rd88];
	fma.rn.f32 	%f83, %f81, %f82, %f80;
	add.s64 	%rd89, %rd136, 6;
	and.b64  	%rd90, %rd89, 4294967295;
	shl.b64 	%rd91, %rd89, 2;
	and.b64  	%rd92, %rd91, 17179869180;
	add.s64 	%rd93, %rd21, %rd92;
	ld.global.f32 	%f84, [%rd93];
	mad.lo.s64 	%rd94, %rd90, %rd5, %rd9;
	ld.global.f32 	%f85, [%rd94];
	fma.rn.f32 	%f86, %f84, %f85, %f83;
	add.s64 	%rd95, %rd136, 7;
	and.b64  	%rd96, %rd95, 4294967295;
	shl.b64 	%rd97, %rd95, 2;
	and.b64  	%rd98, %rd97, 17179869180;
	add.s64 	%rd99, %rd21, %rd98;
	ld.global.f32 	%f87, [%rd99];
	mad.lo.s64 	%rd100, %rd96, %rd5, %rd9;
	ld.global.f32 	%f88, [%rd100];
	fma.rn.f32 	%f111, %f87, %f88, %f86;
	add.s64 	%rd101, %rd136, 8;
	and.b64  	%rd136, %rd101, 4294967295;
$L__BB0_8:
	setp.eq.s64 	%p9, %rd22, 0;
	@%p9 bra 	$L__BB0_13;
	and.b64  	%rd138, %rd3, 3;
	setp.lt.u64 	%p10, %rd22, 4;
	@%p10 bra 	$L__BB0_11;
	shl.b64 	%rd102, %rd136, 2;
	add.s64 	%rd103, %rd21, %rd102;
	ld.global.f32 	%f90, [%rd103];
	mad.lo.s64 	%rd104, %rd136, %rd5, %rd9;
	ld.global.f32 	%f91, [%rd104];
	fma.rn.f32 	%f92, %f90, %f91, %f111;
	add.s64 	%rd105, %rd136, 1;
	and.b64  	%rd106, %rd105, 4294967295;
	shl.b64 	%rd107, %rd105, 2;
	and.b64  	%rd108, %rd107, 17179869180;
	add.s64 	%rd109, %rd21, %rd108;
	ld.global.f32 	%f93, [%rd109];
	mad.lo.s64 	%rd110, %rd106, %rd5, %rd9;
	ld.global.f32 	%f94, [%rd110];
	fma.rn.f32 	%f95, %f93, %f94, %f92;
	add.s64 	%rd111, %rd136, 2;
	and.b64  	%rd112, %rd111, 4294967295;
	shl.b64 	%rd113, %rd111, 2;
	and.b64  	%rd114, %rd113, 17179869180;
	add.s64 	%rd115, %rd21, %rd114;
	ld.global.f32 	%f96, [%rd115];
	mad.lo.s64 	%rd116, %rd112, %rd5, %rd9;
	ld.global.f32 	%f97, [%rd116];
	fma.rn.f32 	%f98, %f96, %f97, %f95;
	add.s64 	%rd117, %rd136, 3;
	and.b64  	%rd118, %rd117, 4294967295;
	shl.b64 	%rd119, %rd117, 2;
	and.b64  	%rd120, %rd119, 17179869180;
	add.s64 	%rd121, %rd21, %rd120;
	ld.global.f32 	%f99, [%rd121];
	mad.lo.s64 	%rd122, %rd118, %rd5, %rd9;
	ld.global.f32 	%f100, [%rd122];
	fma.rn.f32 	%f111, %f99, %f100, %f98;
	add.s64 	%rd123, %rd136, 4;
	and.b64  	%rd136, %rd123, 4294967295;
$L__BB0_11:
	setp.eq.s64 	%p11, %rd138, 0;
	@%p11 bra 	$L__BB0_13;
$L__BB0_12:
	.pragma "nounroll";
	shl.b64 	%rd124, %rd136, 2;
	add.s64 	%rd125, %rd21, %rd124;
	ld.global.f32 	%f101, [%rd125];
	mad.lo.s64 	%rd126, %rd136, %rd5, %rd9;
	ld.global.f32 	%f102, [%rd126];
	fma.rn.f32 	%f111, %f101, %f102, %f111;
	add.s64 	%rd127, %rd136, 1;
	and.b64  	%rd136, %rd127, 4294967295;
	add.s64 	%rd138, %rd138, -1;
	setp.ne.s64 	%p12, %rd138, 0;
	@%p12 bra 	$L__BB0_12;
$L__BB0_13:
	cvta.to.global.u64 	%rd128, %rd32;
	mad.lo.s64 	%rd129, %rd33, %rd6, %rd128;
	shl.b64 	%rd130, %rd7, 2;
	add.s64 	%rd131, %rd129, %rd130;
	st.global.f32 	[%rd131], %f111;
$L__BB0_14:
	ret;

}
	// .globl	_Z9doDevMpy214cudaPitchedPtrS_S_
.visible .entry _Z9doDevMpy214cudaPitchedPtrS_S_(
	.param .align 8 .b8 _Z9doDevMpy214cudaPitchedPtrS_S__param_0[32],
	.param .align 8 .b8 _Z9doDevMpy214cudaPitchedPtrS_S__param_1[32],
	.param .align 8 .b8 _Z9doDevMpy214cudaPitchedPtrS_S__param_2[32]
)
{
	.reg .pred 	%p<3>;
	.reg .b32 	%r<17>;
	.reg .b32 	%f<105>;
	.reg .b64 	%rd<42>;
	// demoted variable
	.shared .align 4 .b8 _ZZ9doDevMpy214cudaPitchedPtrS_S_E2Ac[4096];
	// demoted variable
	.shared .align 4 .b8 _ZZ9doDevMpy214cudaPitchedPtrS_S_E2Bc[4096];
	ld.param.u64 	%rd22, [_Z9doDevMpy214cudaPitchedPtrS_S__param_2+8];
	ld.param.u64 	%rd21, [_Z9doDevMpy214cudaPitchedPtrS_S__param_2];
	ld.param.u64 	%rd18, [_Z9doDevMpy214cudaPitchedPtrS_S__param_1+8];
	ld.param.u64 	%rd17, [_Z9doDevMpy214cudaPitchedPtrS_S__param_1];
	ld.param.u64 	%rd14, [_Z9doDevMpy214cudaPitchedPtrS_S__param_0+8];
	ld.param.u64 	%rd13, [_Z9doDevMpy214cudaPitchedPtrS_S__param_0];
	ld.param.u64 	%rd19, [_Z9doDevMpy214cudaPitchedPtrS_S__param_1+16];
	mov.u32 	%r9, %ntid.y;
	mov.u32 	%r10, %ctaid.y;
	mov.u32 	%r1, %tid.y;
	mad.lo.s32 	%r2, %r9, %r10, %r1;
	mov.u32 	%r11, %ntid.x;
	mov.u32 	%r12, %ctaid.x;
	mov.u32 	%r3, %tid.x;
	mad.lo.s32 	%r4, %r11, %r12, %r3;
	setp.lt.u64 	%p1, %rd19, 32;
	mov.f32 	%f104, 0f00000000;
	@%p1 bra 	$L__BB1_3;
	cvta.to.global.u64 	%rd26, %rd21;
	cvta.to.global.u64 	%rd27, %rd17;
	cvt.u64.u32 	%rd28, %r2;
	shl.b32 	%r13, %r1, 7;
	mov.u32 	%r14, _ZZ9doDevMpy214cudaPitchedPtrS_S_E2Ac;
	add.s32 	%r5, %r14, %r13;
	shl.b32 	%r15, %r3, 2;
	add.s32 	%r6, %r5, %r15;
	mov.u32 	%r16, _ZZ9doDevMpy214cudaPitchedPtrS_S_E2Bc;
	add.s32 	%r8, %r16, %r15;
	add.s32 	%r7, %r8, %r13;
	cvt.u64.u32 	%rd29, %r1;
	mul.wide.s32 	%rd30, %r4, 4;
	mad.lo.s64 	%rd31, %rd22, %rd29, %rd30;
	add.s64 	%rd40, %rd26, %rd31;
	shl.b64 	%rd4, %rd22, 5;
	mul.wide.u32 	%rd32, %r3, 4;
	mad.lo.s64 	%rd33, %rd18, %rd28, %rd32;
	add.s64 	%rd39, %rd27, %rd33;
	shr.u64 	%rd6, %rd19, 5;
	mov.f32 	%f104, 0f00000000;
	mov.b64 	%rd41, 0;
$L__BB1_2:
	ld.global.f32 	%f6, [%rd39];
	st.shared.f32 	[%r6], %f6;
	ld.global.f32 	%f7, [%rd40];
	st.shared.f32 	[%r7], %f7;
	bar.sync 	0;
	ld.shared.f32 	%f8, [%r5];
	ld.shared.f32 	%f9, [%r8];
	fma.rn.f32 	%f10, %f8, %f9, %f104;
	ld.shared.f32 	%f11, [%r5+4];
	ld.shared.f32 	%f12, [%r8+128];
	fma.rn.f32 	%f13, %f11, %f12, %f10;
	ld.shared.f32 	%f14, [%r5+8];
	ld.shared.f32 	%f15, [%r8+256];
	fma.rn.f32 	%f16, %f14, %f15, %f13;
	ld.shared.f32 	%f17, [%r5+12];
	ld.shared.f32 	%f18, [%r8+384];
	fma.rn.f32 	%f19, %f17, %f18, %f16;
	ld.shared.f32 	%f20, [%r5+16];
	ld.shared.f32 	%f21, [%r8+512];
	fma.rn.f32 	%f22, %f20, %f21, %f19;
	ld.shared.f32 	%f23, [%r5+20];
	ld.shared.f32 	%f24, [%r8+640];
	fma.rn.f32 	%f25, %f23, %f24, %f22;
	ld.shared.f32 	%f26, [%r5+24];
	ld.shared.f32 	%f27, [%r8+768];
	fma.rn.f32 	%f28, %f26, %f27, %f25;
	ld.shared.f32 	%f29, [%r5+28];
	ld.shared.f32 	%f30, [%r8+896];
	fma.rn.f32 	%f31, %f29, %f30, %f28;
	ld.shared.f32 	%f32, [%r5+32];
	ld.shared.f32 	%f33, [%r8+1024];
	fma.rn.f32 	%f34, %f32, %f33, %f31;
	ld.shared.f32 	%f35, [%r5+36];
	ld.shared.f32 	%f36, [%r8+1152];
	fma.rn.f32 	%f37, %f35, %f36, %f34;
	ld.shared.f32 	%f38, [%r5+40];
	ld.shared.f32 	%f39, [%r8+1280];
	fma.rn.f32 	%f40, %f38, %f39, %f37;
	ld.shared.f32 	%f41, [%r5+44];
	ld.shared.f32 	%f42, [%r8+1408];
	fma.rn.f32 	%f43, %f41, %f42, %f40;
	ld.shared.f32 	%f44, [%r5+48];
	ld.shared.f32 	%f45, [%r8+1536];
	fma.rn.f32 	%f46, %f44, %f45, %f43;
	ld.shared.f32 	%f47, [%r5+52];
	ld.shared.f32 	%f48, [%r8+1664];
	fma.rn.f32 	%f49, %f47, %f48, %f46;
	ld.shared.f32 	%f50, [%r5+56];
	ld.shared.f32 	%f51, [%r8+1792];
	fma.rn.f32 	%f52, %f50, %f51, %f49;
	ld.shared.f32 	%f53, [%r5+60];
	ld.shared.f32 	%f54, [%r8+1920];
	fma.rn.f32 	%f55, %f53, %f54, %f52;
	ld.shared.f32 	%f56, [%r5+64];
	ld.shared.f32 	%f57, [%r8+2048];
	fma.rn.f32 	%f58, %f56, %f57, %f55;
	ld.shared.f32 	%f59, [%r5+68];
	ld.shared.f32 	%f60, [%r8+2176];
	fma.rn.f32 	%f61, %f59, %f60, %f58;
	ld.shared.f32 	%f62, [%r5+72];
	ld.shared.f32 	%f63, [%r8+2304];
	fma.rn.f32 	%f64, %f62, %f63, %f61;
	ld.shared.f32 	%f65, [%r5+76];
	ld.shared.f32 	%f66, [%r8+2432];
	fma.rn.f32 	%f67, %f65, %f66, %f64;
	ld.shared.f32 	%f68, [%r5+80];
	ld.shared.f32 	%f69, [%r8+2560];
	fma.rn.f32 	%f70, %f68, %f69, %f67;
	ld.shared.f32 	%f71, [%r5+84];
	ld.shared.f32 	%f72, [%r8+2688];
	fma.rn.f32 	%f73, %f71, %f72, %f70;
	ld.shared.f32 	%f74, [%r5+88];
	ld.shared.f32 	%f75, [%r8+2816];
	fma.rn.f32 	%f76, %f74, %f75, %f73;
	ld.shared.f32 	%f77, [%r5+92];
	ld.shared.f32 	%f78, [%r8+2944];
	fma.rn.f32 	%f79, %f77, %f78, %f76;
	ld.shared.f32 	%f80, [%r5+96];
	ld.shared.f32 	%f81, [%r8+3072];
	fma.rn.f32 	%f82, %f80, %f81, %f79;
	ld.shared.f32 	%f83, [%r5+100];
	ld.shared.f32 	%f84, [%r8+3200];
	fma.rn.f32 	%f85, %f83, %f84, %f82;
	ld.shared.f32 	%f86, [%r5+104];
	ld.shared.f32 	%f87, [%r8+3328];
	fma.rn.f32 	%f88, %f86, %f87, %f85;
	ld.shared.f32 	%f89, [%r5+108];
	ld.shared.f32 	%f90, [%r8+3456];
	fma.rn.f32 	%f91, %f89, %f90, %f88;
	ld.shared.f32 	%f92, [%r5+112];
	ld.shared.f32 	%f93, [%r8+3584];
	fma.rn.f32 	%f94, %f92, %f93, %f91;
	ld.shared.f32 	%f95, [%r5+116];
	ld.shared.f32 	%f96, [%r8+3712];
	fma.rn.f32 	%f97, %f95, %f96, %f94;
	ld.shared.f32 	%f98, [%r5+120];
	ld.shared.f32 	%f99, [%r8+3840];
	fma.rn.f32 	%f100, %f98, %f99, %f97;
	ld.shared.f32 	%f101, [%r5+124];
	ld.shared.f32 	%f102, [%r8+3968];
	fma.rn.f32 	%f104, %f101, %f102, %f100;
	bar.sync 	0;
	add.s64 	%rd41, %rd41, 1;
	add.s64 	%rd40, %rd40, %rd4;
	add.s64 	%rd39, %rd39, 128;
	setp.gt.u64 	%p2, %rd6, %rd41;
	@%p2 bra 	$L__BB1_2;
$L__BB1_3:
	cvta.to.global.u64 	%rd34, %rd13;
	cvt.u64.u32 	%rd35, %r2;
	mad.lo.s64 	%rd36, %rd14, %rd35, %rd34;
	mul.wide.s32 	%rd37, %r4, 4;
	add.s64 	%rd38, %rd36, %rd37;
	st.global.f32 	[%rd38], %f104;
	ret;

}
	// .globl	_Z9doDevMpy314cudaPitchedPtrS_S_
.visible .entry _Z9doDevMpy314cudaPitchedPtrS_S_(
	.param .align 8 .b8 _Z9doDevMpy314cudaPitchedPtrS_S__param_0[32],
	.param .align 8 .b8 _Z9doDevMpy314cudaPitchedPtrS_S__param_1[32],
	.param .align 8 .b8 _Z9doDevMpy314cudaPitchedPtrS_S__param_2[32]
)
{
	.reg .pred 	%p<3>;
	.reg .b32 	%r<19>;
	.reg .b32 	%f<175>;
	.reg .b64 	%rd<55>;
	// demoted variable
	.shared .align 4 .b8 _ZZ9doDevMpy314cudaPitchedPtrS_S_E2Ac[4096];
	// demoted variable
	.shared .align 4 .b8 _ZZ9doDevMpy314cudaPitchedPtrS_S_E2Bc[4096];
	ld.param.u64 	%rd27, [_Z9doDevMpy314cudaPitchedPtrS_S__param_2+8];
	ld.param.u64 	%rd26, [_Z9doDevMpy314cudaPitchedPtrS_S__param_2];
	ld.param.u64 	%rd23, [_Z9doDevMpy314cudaPitchedPtrS_S__param_1+8];
	ld.param.u64 	%rd22, [_Z9doDevMpy314cudaPitchedPtrS_S__param_1];
	ld.param.u64 	%rd19, [_Z9doDevMpy314cudaPitchedPtrS_S__param_0+8];
	ld.param.u64 	%rd18, [_Z9doDevMpy314cudaPitchedPtrS_S__param_0];
	ld.param.u64 	%rd24, [_Z9doDevMpy314cudaPitchedPtrS_S__param_1+16];
	mov.u32 	%r9, %ctaid.y;
	shl.b32 	%r10, %r9, 5;
	mov.u32 	%r1, %tid.y;
	add.s32 	%r2, %r10, %r1;
	mov.u32 	%r11, %ctaid.x;
	shl.b32 	%r12, %r11, 5;
	mov.u32 	%r3, %tid.x;
	add.s32 	%r4, %r12, %r3;
	setp.lt.u64 	%p1, %rd24, 32;
	mov.f32 	%f173, 0f00000000;
	mov.f32 	%f174, %f173;
	@%p1 bra 	$L__BB2_3;
	cvta.to.global.u64 	%rd31, %rd26;
	cvta.to.global.u64 	%rd32, %rd22;
	cvt.u64.u32 	%rd33, %r2;
	shl.b32 	%r13, %r1, 7;
	mov.u32 	%r14, _ZZ9doDevMpy314cudaPitchedPtrS_S_E2Ac;
	add.s32 	%r5, %r14, %r13;
	shl.b32 	%r15, %r3, 2;
	add.s32 	%r6, %r5, %r15;
	mul.wide.s32 	%rd34, %r4, 4;
	add.s64 	%rd53, %rd31, %rd34;
	mov.u32 	%r16, _ZZ9doDevMpy314cudaPitchedPtrS_S_E2Bc;
	add.s32 	%r8, %r16, %r15;
	add.s32 	%r7, %r8, %r13;
	add.s32 	%r17, %r2, 32;
	cvt.u64.u32 	%rd35, %r17;
	cvt.u64.u32 	%rd36, %r1;
	add.s64 	%rd37, %rd36, 32;
	mul.lo.s64 	%rd4, %rd27, %rd37;
	shl.b64 	%rd5, %rd27, 5;
	mul.lo.s64 	%rd6, %rd27, %rd36;
	mul.wide.u32 	%rd38, %r3, 4;
	mad.lo.s64 	%rd39, %rd23, %rd35, %rd38;
	add.s64 	%rd52, %rd32, %rd39;
	mad.lo.s64 	%rd40, %rd23, %rd33, %rd38;
	add.s64 	%rd51, %rd32, %rd40;
	shr.u64 	%rd9, %rd24, 5;
	mov.f32 	%f174, 0f00000000;
	mov.b64 	%rd54, 0;
	mov.f32 	%f173, %f174;
$L__BB2_2:
	ld.global.f32 	%f9, [%rd51];
	st.shared.f32 	[%r6], %f9;
	add.s64 	%rd41, %rd53, %rd6;
	ld.global.f32 	%f10, [%rd41];
	st.shared.f32 	[%r7], %f10;
	ld.global.f32 	%f11, [%rd52];
	st.shared.f32 	[%r6+4096], %f11;
	add.s64 	%rd42, %rd53, %rd4;
	ld.global.f32 	%f12, [%rd42];
	st.shared.f32 	[%r7+4096], %f12;
	bar.sync 	0;
	ld.shared.f32 	%f13, [%r5];
	ld.shared.f32 	%f14, [%r8];
	fma.rn.f32 	%f15, %f13, %f14, %f173;
	ld.shared.f32 	%f16, [%r5+4096];
	fma.rn.f32 	%f17, %f14, %f16, %f174;
	ld.shared.f32 	%f18, [%r5+4];
	ld.shared.f32 	%f19, [%r8+128];
	fma.rn.f32 	%f20, %f18, %f19, %f15;
	ld.shared.f32 	%f21, [%r5+4100];
	fma.rn.f32 	%f22, %f19, %f21, %f17;
	ld.shared.f32 	%f23, [%r5+8];
	ld.shared.f32 	%f24, [%r8+256];
	fma.rn.f32 	%f25, %f23, %f24, %f20;
	ld.shared.f32 	%f26, [%r5+4104];
	fma.rn.f32 	%f27, %f24, %f26, %f22;
	ld.shared.f32 	%f28, [%r5+12];
	ld.shared.f32 	%f29, [%r8+384];
	fma.rn.f32 	%f30, %f28, %f29, %f25;
	ld.shared.f32 	%f31, [%r5+4108];
	fma.rn.f32 	%f32, %f29, %f31, %f27;
	ld.shared.f32 	%f33, [%r5+16];
	ld.shared.f32 	%f34, [%r8+512];
	fma.rn.f32 	%f35, %f33, %f34, %f30;
	ld.shared.f32 	%f36, [%r5+4112];
	fma.rn.f32 	%f37, %f34, %f36, %f32;
	ld.shared.f32 	%f38, [%r5+20];
	ld.shared.f32 	%f39, [%r8+640];
	fma.rn.f32 	%f40, %f38, %f39, %f35;
	ld.shared.f32 	%f41, [%r5+4116];
	fma.rn.f32 	%f42, %f39, %f41, %f37;
	ld.shared.f32 	%f43, [%r5+24];
	ld.shared.f32 	%f44, [%r8+768];
	fma.rn.f32 	%f45, %f43, %f44, %f40;
	ld.shared.f32 	%f46, [%r5+4120];
	fma.rn.f32 	%f47, %f44, %f46, %f42;
	ld.shared.f32 	%f48, [%r5+28];
	ld.shared.f32 	%f49, [%r8+896];
	fma.rn.f32 	%f50, %f48, %f49, %f45;
	ld.shared.f32 	%f51, [%r5+4124];
	fma.rn.f32 	%f52, %f49, %f51, %f47;
	ld.shared.f32 	%f53, [%r5+32];
	ld.shared.f32 	%f54, [%r8+1024];
	fma.rn.f32 	%f55, %f53, %f54, %f50;
	ld.shared.f32 	%f56, [%r5+4128];
	fma.rn.f32 	%f57, %f54, %f56, %f52;
	ld.shared.f32 	%f58, [%r5+36];
	ld.shared.f32 	%f59, [%r8+1152];
	fma.rn.f32 	%f60, %f58, %f59, %f55;
	ld.shared.f32 	%f61, [%r5+4132];
	fma.rn.f32 	%f62, %f59, %f61, %f57;
	ld.shared.f32 	%f63, [%r5+40];
	ld.shared.f32 	%f64, [%r8+1280];
	fma.rn.f32 	%f65, %f63, %f64, %f60;
	ld.shared.f32 	%f66, [%r5+4136];
	fma.rn.f32 	%f67, %f64, %f66, %f62;
	ld.shared.f32 	%f68, [%r5+44];
	ld.shared.f32 	%f69, [%r8+1408];
	fma.rn.f32 	%f70, %f68, %f69, %f65;
	ld.shared.f32 	%f71, [%r5+4140];
	fma.rn.f32 	%f72, %f69, %f71, %f67;
	ld.shared.f32 	%f73, [%r5+48];
	ld.shared.f32 	%f74, [%r8+1536];
	fma.rn.f32 	%f75, %f73, %f74, %f70;
	ld.shared.f32 	%f76, [%r5+4144];
	fma.rn.f32 	%f77, %f74, %f76, %f72;
	ld.shared.f32 	%f78, [%r5+52];
	ld.shared.f32 	%f79, [%r8+1664];
	fma.rn.f32 	%f80, %f78, %f79, %f75;
	ld.shared.f32 	%f81, [%r5+4148];
	fma.rn.f32 	%f82, %f79, %f81, %f77;
	ld.shared.f32 	%f83, [%r5+56];
	ld.shared.f32 	%f84, [%r8+1792];
	fma.rn.f32 	%f85, %f83, %f84, %f80;
	ld.shared.f32 	%f86, [%r5+4152];
	fma.rn.f32 	%f87, %f84, %f86, %f82;
	ld.shared.f32 	%f88, [%r5+60];
	ld.shared.f32 	%f89, [%r8+1920];
	fma.rn.f32 	%f90, %f88, %f89, %f85;
	ld.shared.f32 	%f91, [%r5+4156];
	fma.rn.f32 	%f92, %f89, %f91, %f87;
	ld.shared.f32 	%f93, [%r5+64];
	ld.shared.f32 	%f94, [%r8+2048];
	fma.rn.f32 	%f95, %f93, %f94, %f90;
	ld.shared.f32 	%f96, [%r5+4160];
	fma.rn.f32 	%f97, %f94, %f96, %f92;
	ld.shared.f32 	%f98, [%r5+68];
	ld.shared.f32 	%f99, [%r8+2176];
	fma.rn.f32 	%f100, %f98, %f99, %f95;
	ld.shared.f32 	%f101, [%r5+4164];
	fma.rn.f32 	%f102, %f99, %f101, %f97;
	ld.shared.f32 	%f103, [%r5+72];
	ld.shared.f32 	%f104, [%r8+2304];
	fma.rn.f32 	%f105, %f103, %f104, %f100;
	ld.shared.f32 	%f106, [%r5+4168];
	fma.rn.f32 	%f107, %f104, %f106, %f102;
	ld.shared.f32 	%f108, [%r5+76];
	ld.shared.f32 	%f109, [%r8+2432];
	fma.rn.f32 	%f110, %f108, %f109, %f105;
	ld.shared.f32 	%f111, [%r5+4172];
	fma.rn.f32 	%f112, %f109, %f111, %f107;
	ld.shared.f32 	%f113, [%r5+80];
	ld.shared.f32 	%f114, [%r8+2560];
	fma.rn.f32 	%f115, %f113, %f114, %f110;
	ld.shared.f32 	%f116, [%r5+4176];
	fma.rn.f32 	%f117, %f114, %f116, %f112;
	ld.shared.f32 	%f118, [%r5+84];
	ld.shared.f32 	%f119, [%r8+2688];
	fma.rn.f32 	%f120, %f118, %f119, %f115;
	ld.shared.f32 	%f121, [%r5+4180];
	fma.rn.f32 	%f122, %f119, %f121, %f117;
	ld.shared.f32 	%f123, [%r5+88];
	ld.shared.f32 	%f124, [%r8+2816];
	fma.rn.f32 	%f125, %f123, %f124, %f120;
	ld.shared.f32 	%f126, [%r5+4184];
	fma.rn.f32 	%f127, %f124, %f126, %f122;
	ld.shared.f32 	%f128, [%r5+92];
	ld.shared.f32 	%f129, [%r8+2944];
	fma.rn.f32 	%f130, %f128, %f129, %f125;
	ld.shared.f32 	%f131, [%r5+4188];
	fma.rn.f32 	%f132, %f129, %f131, %f127;
	ld.shared.f32 	%f133, [%r5+96];
	ld.shared.f32 	%f134, [%r8+3072];
	fma.rn.f32 	%f135, %f133, %f134, %f130;
	ld.shared.f32 	%f136, [%r5+4192];
	fma.rn.f32 	%f137, %f134, %f136, %f132;
	ld.shared.f32 	%f138, [%r5+100];
	ld.shared.f32 	%f139, [%r8+3200];
	fma.rn.f32 	%f140, %f138, %f139, %f135;
	ld.shared.f32 	%f141, [%r5+4196];
	fma.rn.f32 	%f142, %f139, %f141, %f137;
	ld.shared.f32 	%f143, [%r5+104];
	ld.shared.f32 	%f144, [%r8+3328];
	fma.rn.f32 	%f145, %f143, %f144, %f140;
	ld.shared.f32 	%f146, [%r5+4200];
	fma.rn.f32 	%f147, %f144, %f146, %f142;
	ld.shared.f32 	%f148, [%r5+108];
	ld.shared.f32 	%f149, [%r8+3456];
	fma.rn.f32 	%f150, %f148, %f149, %f145;
	ld.shared.f32 	%f151, [%r5+4204];
	fma.rn.f32 	%f152, %f149, %f151, %f147;
	ld.shared.f32 	%f153, [%r5+112];
	ld.shared.f32 	%f154, [%r8+3584];
	fma.rn.f32 	%f155, %f153, %f154, %f150;
	ld.shared.f32 	%f156, [%r5+4208];
	fma.rn.f32 	%f157, %f154, %f156, %f152;
	ld.shared.f32 	%f158, [%r5+116];
	ld.shared.f32 	%f159, [%r8+3712];
	fma.rn.f32 	%f160, %f158, %f159, %f155;
	ld.shared.f32 	%f161, [%r5+4212];
	fma.rn.f32 	%f162, %f159, %f161, %f157;
	ld.shared.f32 	%f163, [%r5+120];
	ld.shared.f32 	%f164, [%r8+3840];
	fma.rn.f32 	%f165, %f163, %f164, %f160;
	ld.shared.f32 	%f166, [%r5+4216];
	fma.rn.f32 	%f167, %f164, %f166, %f162;
	ld.shared.f32 	%f168, [%r5+124];
	ld.shared.f32 	%f169, [%r8+3968];
	fma.rn.f32 	%f173, %f168, %f169, %f165;
	ld.shared.f32 	%f170, [%r5+4220];
	fma.rn.f32 	%f174, %f169, %f170, %f167;
	bar.sync 	0;
	add.s64 	%rd54, %rd54, 1;
	add.s64 	%rd53, %rd53, %rd5;
	add.s64 	%rd52, %rd52, 128;
	add.s64 	%rd51, %rd51, 128;
	setp.gt.u64 	%p2, %rd9, %rd54;
	@%p2 bra 	$L__BB2_2;
$L__BB2_3:
	cvta.to.global.u64 	%rd43, %rd18;
	cvt.u64.u32 	%rd44, %r2;
	mad.lo.s64 	%rd45, %rd19, %rd44, %rd43;
	mul.wide.s32 	%rd46, %r4, 4;
	add.s64 	%rd47, %rd45, %rd46;
	st.global.f32 	[%rd47], %f173;
	add.s32 	%r18, %r2, 32;
	cvt.u64.u32 	%rd48, %r18;
	mad.lo.s64 	%rd49, %rd19, %rd48, %rd43;
	add.s64 	%rd50, %rd49, %rd46;
	st.global.f32 	[%rd50], %f174;
	ret;

}


// ===== COMPILED SASS (sm_100) =====

	.target	sm_100

	.elftype	@"ET_EXEC"


//--------------------- .note.nv.tkinfo           --------------------------
	.section	.note.nv.tkinfo,"",@"SHT_NOTE"
	.sectionflags	@"SHF_NOTE_NV_TKINFO"
	.tkinfo
        /*0018*/ 	.word	0x00000002
        /*0030*/ 	.string	""
        /*0030*/ 	.string	"ptxas"
        /*0030*/ 	.string	"Cuda compilation tools, release 13.0, V13.0.88"
        /*0030*/ 	.string	"Build cuda_13.0.r13.0/compiler.36424714_0"
        /*0030*/ 	.string	"-arch sm_100 -m 64 "



//--------------------- .note.nv.cuinfo           --------------------------
	.section	.note.nv.cuinfo,"",@"SHT_NOTE"
	.sectionflags	@"SHF_NOTE_NV_CUINFO"
        /*0018*/ 	.short	0x0002
        /*001a*/ 	.short	0x0064
        /*001c*/ 	.short	0x0082
	.zero		2


//--------------------- .nv.info                  --------------------------
	.section	.nv.info,"",@"SHT_CUDA_INFO"
	.align	4


	//----- nvinfo : EIATTR_REGCOUNT
	.align		4
        /*0000*/ 	.byte	0x04, 0x2f
        /*0002*/ 	.short	(.L_1 - .L_0)
	.align		4
.L_0:
        /*0004*/ 	.word	index@(_Z9doDevMpy114cudaPitchedPtrS_S_)
        /*0008*/ 	.word	0x00000020


	//----- nvinfo : EIATTR_FRAME_SIZE
	.align		4
.L_1:
        /*000c*/ 	.byte	0x04, 0x11
        /*000e*/ 	.short	(.L_3 - .L_2)
	.align		4
.L_2:
        /*0010*/ 	.word	index@(_Z9doDevMpy114cudaPitchedPtrS_S_)
        /*0014*/ 	.word	0x00000000


	//----- nvinfo : EIATTR_REGCOUNT
	.align		4
.L_3:
        /*0018*/ 	.byte	0x04, 0x2f
        /*001a*/ 	.short	(.L_5 - .L_4)
	.align		4
.L_4:
        /*001c*/ 	.word	index@(_Z9doDevMpy214cudaPitchedPtrS_S_)
        /*0020*/ 	.word	0x00000020


	//----- nvinfo : EIATTR_FRAME_SIZE
	.align		4
.L_5:
        /*0024*/ 	.byte	0x04, 0x11
        /*0026*/ 	.short	(.L_7 - .L_6)
	.align		4
.L_6:
        /*0028*/ 	.word	index@(_Z9doDevMpy214cudaPitchedPtrS_S_)
        /*002c*/ 	.word	0x00000000


	//----- nvinfo : EIATTR_REGCOUNT
	.align		4
.L_7:
        /*0030*/ 	.byte	0x04, 0x2f
        /*0032*/ 	.short	(.L_9 - .L_8)
	.align		4
.L_8:
        /*0034*/ 	.word	index@(_Z9doDevMpy314cudaPitchedPtrS_S_)
        /*0038*/ 	.word	0x00000020


	//----- nvinfo : EIATTR_FRAME_SIZE
	.align		4
.L_9:
        /*003c*/ 	.byte	0x04, 0x11
        /*003e*/ 	.short	(.L_11 - .L_10)
	.align		4
.L_10:
        /*0040*/ 	.word	index@(_Z9doDevMpy314cudaPitchedPtrS_S_)
        /*0044*/ 	.word	0x00000000


	//----- nvinfo : EIATTR_MIN_STACK_SIZE
	.align		4
.L_11:
        /*0048*/ 	.byte	0x04, 0x12
        /*004a*/ 	.short	(.L_13 - .L_12)
	.align		4
.L_12:
        /*004c*/ 	.word	index@(_Z9doDevMpy314cudaPitchedPtrS_S_)
        /*0050*/ 	.word	0x00000000


	//----- nvinfo : EIATTR_MIN_STACK_SIZE
	.align		4
.L_13:
        /*0054*/ 	.byte	0x04, 0x12
        /*0056*/ 	.short	(.L_15 - .L_14)
	.align		4
.L_14:
        /*0058*/ 	.word	index@(_Z9doDevMpy214cudaPitchedPtrS_S_)
        /*005c*/ 	.word	0x00000000


	//----- nvinfo : EIATTR_MIN_STACK_SIZE
	.align		4
.L_15:
        /*0060*/ 	.byte	0x04, 0x12
        /*0062*/ 	.short	(.L_17 - .L_16)
	.align		4
.L_16:
        /*0064*/ 	.word	index@(_Z9doDevMpy114cudaPitchedPtrS_S_)
        /*0068*/ 	.word	0x00000000
.L_17:


//--------------------- .nv.compat                --------------------------
	.section	.nv.compat,"",@"SHT_CUDA_COMPAT_INFO"
	.align	4
        /*0000*/ 	.byte	0x02, 0x09, 0x00, 0x00, 0x02, 0x02, 0x01, 0x00, 0x02, 0x05, 0x05, 0x00, 0x03, 0x07, 0x01, 0x01
        /*0010*/ 	.byte	0x02, 0x03, 0x00, 0x00, 0x02, 0x06, 0x01, 0x00, 0x04, 0x0b, 0x08, 0x00, 0x09, 0x00, 0x00, 0x00
        /*0020*/ 	.byte	0x00, 0x00, 0x00, 0x00


//--------------------- .nv.info._Z9doDevMpy314cudaPitchedPtrS_S_ --------------------------
	.section	.nv.info._Z9doDevMpy314cudaPitchedPtrS_S_,"",@"SHT_CUDA_INFO"
	.sectionflags	@""
	.align	4


	//----- nvinfo : EIATTR_CUDA_API_VERSION
	.align		4
        /*0000*/ 	.byte	0x04, 0x37
        /*0002*/ 	.short	(.L_19 - .L_18)
.L_18:
        /*0004*/ 	.word	0x00000082


	//----- nvinfo : EIATTR_KPARAM_INFO
	.align		4
.L_19:
        /*0008*/ 	.byte	0x04, 0x17
        /*000a*/ 	.short	(.L_21 - .L_20)
.L_20:
        /*000c*/ 	.word	0x00000000
        /*0010*/ 	.short	0x0002
        /*0012*/ 	.short	0x0040
        /*0014*/ 	.byte	0x00, 0xf0, 0x81, 0x00


	//----- nvinfo : EIATTR_KPARAM_INFO
	.align		4
.L_21:
        /*0018*/ 	.byte	0x04, 0x17
        /*001a*/ 	.short	(.L_23 - .L_22)
.L_22:
        /*001c*/ 	.word	0x00000000
        /*0020*/ 	.short	0x0001
        /*0022*/ 	.short	0x0020
        /*0024*/ 	.byte	0x00, 0xf0, 0x81, 0x00


	//----- nvinfo : EIATTR_KPARAM_INFO
	.align		4
.L_23:
        /*0028*/ 	.byte	0x04, 0x17
        /*002a*/ 	.short	(.L_25 - .L_24)
.L_24:
        /*002c*/ 	.word	0x00000000
        /*0030*/ 	.short	0x0000
        /*0032*/ 	.short	0x0000
        /*0034*/ 	.byte	0x00, 0xf0, 0x81, 0x00


	//----- nvinfo : EIATTR_SPARSE_MMA_MASK
	.align		4
.L_25:
        /*0038*/ 	.byte	0x03, 0x50
        /*003a*/ 	.short	0x0000


	//----- nvinfo : EIATTR_MAXREG_COUNT
	.align		4
        /*003c*/ 	.byte	0x03, 0x1b
        /*003e*/ 	.short	0x00ff


	//----- nvinfo : EIATTR_NUM_BARRIERS
	.align		4
        /*0040*/ 	.byte	0x02, 0x4c
        /*0042*/ 	.byte	0x01
	.zero		1


	//----- nvinfo : EIATTR_MERCURY_ISA_VERSION
	.align		4
        /*0044*/ 	.byte	0x03, 0x5f
        /*0046*/ 	.short	0x0101


	//----- nvinfo : EIATTR_VRC_CTA_INIT_COUNT
	.align		4
        /*0048*/ 	.byte	0x02, 0x4a
	.zero		1
	.zero		1


	//----- nvinfo : EIATTR_EXIT_INSTR_OFFSETS
	.align		4
        /*004c*/ 	.byte	0x04, 0x1c
        /*004e*/ 	.short	(.L_27 - .L_26)


	//   ....[0]....
.L_26:
        /*0050*/ 	.word	0x00000c50


	//----- nvinfo : EIATTR_CBANK_PARAM_SIZE
	.align		4
.L_27:
        /*0054*/ 	.byte	0x03, 0x19
        /*0056*/ 	.short	0x0060


	//----- nvinfo : EIATTR_PARAM_CBANK
	.align		4
        /*0058*/ 	.byte	0x04, 0x0a
        /*005a*/ 	.short	(.L_29 - .L_28)
	.align		4
.L_28:
        /*005c*/ 	.word	index@(.nv.constant0._Z9doDevMpy314cudaPitchedPtrS_S_)
        /*0060*/ 	.short	0x0380
        /*0062*/ 	.short	0x0060


	//----- nvinfo : EIATTR_SW_WAR
	.align		4
.L_29:
        /*0064*/ 	.byte	0x04, 0x36
        /*0066*/ 	.short	(.L_31 - .L_30)
.L_30:
        /*0068*/ 	.word	0x00000008
.L_31:


//--------------------- .nv.info._Z9doDevMpy214cudaPitchedPtrS_S_ --------------------------
	.section	.nv.info._Z9doDevMpy214cudaPitchedPtrS_S_,"",@"SHT_CUDA_INFO"
	.sectionflags	@""
	.align	4


	//----- nvinfo : EIATTR_CUDA_API_VERSION
	.align		4
        /*0000*/ 	.byte	0x04, 0x37
        /*0002*/ 	.short	(.L_33 - .L_32)
.L_32:
        /*0004*/ 	.word	0x00000082


	//----- nvinfo : EIATTR_KPARAM_INFO
	.align		4
.L_33:
        /*0008*/ 	.byte	0x04, 0x17
        /*000a*/ 	.short	(.L_35 - .L_34)
.L_34:
        /*000c*/ 	.word	0x00000000
        /*0010*/ 	.short	0x0002
        /*0012*/ 	.short	0x0040
        /*0014*/ 	.byte	0x00, 0xf0, 0x81, 0x00


	//----- nvinfo : EIATTR_KPARAM_INFO
	.align		4
.L_35:
        /*0018*/ 	.byte	0x04, 0x17
        /*001a*/ 	.short	(.L_37 - .L_36)
.L_36:
        /*001c*/ 	.word	0x00000000
        /*0020*/ 	.short	0x0001
        /*0022*/ 	.short	0x0020
        /*0024*/ 	.byte	0x00, 0xf0, 0x81, 0x00


	//----- nvinfo : EIATTR_KPARAM_INFO
	.align		4
.L_37:
        /*0028*/ 	.byte	0x04, 0x17
        /*002a*/ 	.short	(.L_39 - .L_38)
.L_38:
        /*002c*/ 	.word	0x00000000
        /*0030*/ 	.short	0x0000
        /*0032*/ 	.short	0x0000
        /*0034*/ 	.byte	0x00, 0xf0, 0x81, 0x00


	//----- nvinfo : EIATTR_SPARSE_MMA_MASK
	.align		4
.L_39:
        /*0038*/ 	.byte	0x03, 0x50
        /*003a*/ 	.short	0x0000


	//----- nvinfo : EIATTR_MAXREG_COUNT
	.align		4
        /*003c*/ 	.byte	0x03, 0x1b
        /*003e*/ 	.short	0x00ff


	//----- nvinfo : EIATTR_NUM_BARRIERS
	.align		4
        /*0040*/ 	.byte	0x02, 0x4c
        /*0042*/ 	.byte	0x01
	.zero		1


	//----- nvinfo : EIATTR_MERCURY_ISA_VERSION
	.align		4
        /*0044*/ 	.byte	0x03, 0x5f
        /*0046*/ 	.short	0x0101


	//----- nvinfo : EIATTR_VRC_CTA_INIT_COUNT
	.align		4
        /*0048*/ 	.byte	0x02, 0x4a
	.zero		1
	.zero		1


	//----- nvinfo : EIATTR_EXIT_INSTR_OFFSETS
	.align		4
        /*004c*/ 	.byte	0x04, 0x1c
        /*004e*/ 	.short	(.L_41 - .L_40)


	//   ....[0]....
.L_40:
        /*0050*/ 	.word	0x000008a0


	//----- nvinfo : EIATTR_CBANK_PARAM_SIZE
	.align		4
.L_41:
        /*0054*/ 	.byte	0x03, 0x19
        /*0056*/ 	.short	0x0060


	//----- nvinfo : EIATTR_PARAM_CBANK
	.align		4
        /*0058*/ 	.byte	0x04, 0x0a
        /*005a*/ 	.short	(.L_43 - .L_42)
	.align		4
.L_42:
        /*005c*/ 	.word	index@(.nv.constant0._Z9doDevMpy214cudaPitchedPtrS_S_)
        /*0060*/ 	.short	0x0380
        /*0062*/ 	.short	0x0060


	//----- nvinfo : EIATTR_SW_WAR
	.align		4
.L_43:
        /*0064*/ 	.byte	0x04, 0x36
        /*0066*/ 	.short	(.L_45 - .L_44)
.L_44:
        /*0068*/ 	.word	0x00000008
.L_45:


//--------------------- .nv.info._Z9doDevMpy114cudaPitchedPtrS_S_ --------------------------
	.section	.nv.info._Z9doDevMpy114cudaPitchedPtrS_S_,"",@"SHT_CUDA_INFO"
	.sectionflags	@""
	.align	4


	//----- nvinfo : EIATTR_CUDA_API_VERSION
	.align		4
        /*0000*/ 	.byte	0x04, 0x37
        /*0002*/ 	.short	(.L_47 - .L_46)
.L_46:
        /*0004*/ 	.word	0x00000082


	//----- nvinfo : EIATTR_KPARAM_INFO
	.align		4
.L_47:
        /*0008*/ 	.byte	0x04, 0x17
        /*000a*/ 	.short	(.L_49 - .L_48)
.L_48:
        /*000c*/ 	.word	0x00000000
        /*0010*/ 	.short	0x0002
        /*0012*/ 	.short	0x0040
        /*0014*/ 	.byte	0x00, 0xf0, 0x81, 0x00


	//----- nvinfo : EIATTR_KPARAM_INFO
	.align		4
.L_49:
        /*0018*/ 	.byte	0x04, 0x17
        /*001a*/ 	.short	(.L_51 - .L_50)
.L_50:
        /*001c*/ 	.word	0x00000000
        /*0020*/ 	.short	0x0001
        /*0022*/ 	.short	0x0020
        /*0024*/ 	.byte	0x00, 0xf0, 0x81, 0x00


	//----- nvinfo : EIATTR_KPARAM_INFO
	.align		4
.L_51:
        /*0028*/ 	.byte	0x04, 0x17
        /*002a*/ 	.short	(.L_53 - .L_52)
.L_52:
        /*002c*/ 	.word	0x00000000
        /*0030*/ 	.short	0x0000
        /*0032*/ 	.short	0x0000
        /*0034*/ 	.byte	0x00, 0xf0, 0x81, 0x00


	//----- nvinfo : EIATTR_SPARSE_MMA_MASK
	.align		4
.L_53:
        /*0038*/ 	.byte	0x03, 0x50
        /*003a*/ 	.short	0x0000


	//----- nvinfo : EIATTR_MAXREG_COUNT
	.align		4
        /*003c*/ 	.byte	0x03, 0x1b
        /*003e*/ 	.short	0x00ff


	//----- nvinfo : EIATTR_MERCURY_ISA_VERSION
	.align		4
        /*0040*/ 	.byte	0x03, 0x5f
        /*0042*/ 	.short	0x0101


	//----- nvinfo : EIATTR_VRC_CTA_INIT_COUNT
	.align		4
        /*0044*/ 	.byte	0x02, 0x4a
	.zero		1
	.zero		1


	//----- nvinfo : EIATTR_EXIT_INSTR_OFFSETS
	.align		4
        /*0048*/ 	.byte	0x04, 0x1c
        /*004a*/ 	.short	(.L_55 - .L_54)


	//   ....[0]....
.L_54:
        /*004c*/ 	.word	0x000000f0


	//   ....[1]....
        /*0050*/ 	.word	0x00001560


	//----- nvinfo : EIATTR_CBANK_PARAM_SIZE
	.align		4
.L_55:
        /*0054*/ 	.byte	0x03, 0x19
        /*0056*/ 	.short	0x0060


	//----- nvinfo : EIATTR_PARAM_CBANK
	.align		4
        /*0058*/ 	.byte	0x04, 0x0a
        /*005a*/ 	.short	(.L_57 - .L_56)
	.align		4
.L_56:
        /*005c*/ 	.word	index@(.nv.constant0._Z9doDevMpy114cudaPitchedPtrS_S_)
        /*0060*/ 	.short	0x0380
        /*0062*/ 	.short	0x0060


	//----- nvinfo : EIATTR_SW_WAR
	.align		4
.L_57:
        /*0064*/ 	.byte	0x04, 0x36
        /*0066*/ 	.short	(.L_59 - .L_58)
.L_58:
        /*0068*/ 	.word	0x00000008
.L_59:


//--------------------- .nv.callgraph             --------------------------
	.section	.nv.callgraph,"",@"SHT_CUDA_CALLGRAPH"
	.align	4
	.sectionentsize	8
	.align		4
        /*0000*/ 	.word	0x00000000
	.align		4
        /*0004*/ 	.word	0xffffffff
	.align		4
        /*0008*/ 	.word	0x00000000
	.align		4
        /*000c*/ 	.word	0xfffffffe
	.align		4
        /*0010*/ 	.word	0x00000000
	.align		4
        /*0014*/ 	.word	0xfffffffd
	.align		4
        /*0018*/ 	.word	0x00000000
	.align		4
        /*001c*/ 	.word	0xfffffffc


//--------------------- .text._Z9doDevMpy314cudaPitchedPtrS_S_ --------------------------
	.section	.text._Z9doDevMpy314cudaPitchedPtrS_S_,"ax",@progbits
	.align	128
        .global         _Z9doDevMpy314cudaPitchedPtrS_S_
        .type           _Z9doDevMpy314cudaPitchedPtrS_S_,@function
        .size           _Z9doDevMpy314cudaPitchedPtrS_S_,(.L_x_13 - _Z9doDevMpy314cudaPitchedPtrS_S_)
        .other          _Z9doDevMpy314cudaPitchedPtrS_S_,@"STO_CUDA_ENTRY STV_DEFAULT"
_Z9doDevMpy314cudaPitchedPtrS_S_:
.text._Z9doDevMpy314cudaPitchedPtrS_S_:
[----:B------:R-:W-:Y:S01]  /*0000*/  LDC R1, c[0x0][0x37c] ;  /* 0x0000df00ff017b82 */ /* 0x000fe20000000800 */
[----:B------:R-:W0:Y:S01]  /*0010*/  LDCU.64 UR4, c[0x0][0x3b0] ;  /* 0x00007600ff0477ac */ /* 0x000e220008000a00 */
[----:B------:R-:W1:Y:S01]  /*0020*/  S2R R27, SR_CTAID.Y ;  /* 0x00000000001b7919 */ /* 0x000e620000002600 */
[----:B------:R-:W-:Y:S01]  /*0030*/  HFMA2 R29, -RZ, RZ, 0, 0 ;  /* 0x00000000ff1d7431 */ /* 0x000fe200000001ff */
[----:B------:R-:W-:Y:S01]  /*0040*/  MOV R11, RZ ;  /* 0x000000ff000b7202 */ /* 0x000fe20000000f00 */
[----:B------:R-:W2:Y:S01]  /*0050*/  LDCU.64 UR10, c[0x0][0x358] ;  /* 0x00006b00ff0a77ac */ /* 0x000ea20008000a00 */
[----:B------:R-:W1:Y:S01]  /*0060*/  S2R R0, SR_TID.Y ;  /* 0x0000000000007919 */ /* 0x000e620000002200 */
[----:B------:R-:W3:Y:S01]  /*0070*/  S2R R26, SR_CTAID.X ;  /* 0x00000000001a7919 */ /* 0x000ee20000002500 */
[----:B------:R-:W3:Y:S01]  /*0080*/  S2R R9, SR_TID.X ;  /* 0x0000000000097919 */ /* 0x000ee20000002100 */
[----:B0-----:R-:W-:-:S04]  /*0090*/  UISETP.GE.U32.AND UP0, UPT, UR4, 0x20, UPT ;  /* 0x000000200400788c */ /* 0x001fc8000bf06070 */
[----:B------:R-:W-:Y:S01]  /*00a0*/  UISETP.GE.U32.AND.EX UP0, UPT, UR5, URZ, UPT, UP0 ;  /* 0x000000ff0500728c */ /* 0x000fe2000bf06100 */
[----:B-1----:R-:W-:Y:S02]  /*00b0*/  LEA R27, R27, R0, 0x5 ;  /* 0x000000001b1b7211 */ /* 0x002fe400078e28ff */
[----:B---3--:R-:W-:-:S06]  /*00c0*/  LEA R26, R26, R9, 0x5 ;  /* 0x000000091a1a7211 */ /* 0x008fcc00078e28ff */
[----:B--2---:R-:W-:Y:S05]  /*00d0*/  BRA.U !UP0, `(.L_x_0) ;  /* 0x0000000908b07547 */ /* 0x004fea000b800000 */
[----:B------:R-:W0:Y:S01]  /*00e0*/  LDCU.128 UR12, c[0x0][0x3a0] ;  /* 0x00007400ff0c77ac */ /* 0x000e220008000c00 */
[----:B------:R-:W1:Y:S01]  /*00f0*/  S2UR UR6, SR_CgaCtaId ;  /* 0x00000000000679c3 */ /* 0x000e620000008800 */
[----:B------:R-:W-:Y:S01]  /*0100*/  IMAD.WIDE.U32 R2, R9, 0x4, RZ ;  /* 0x0000000409027825 */ /* 0x000fe200078e00ff */
[----:B------:R-:W-:Y:S01]  /*0110*/  IADD3 R7, PT, PT, R27, 0x20, RZ ;  /* 0x000000201b077810 */ /* 0x000fe20007ffe0ff */
[----:B------:R-:W-:Y:S01]  /*0120*/  USHF.R.U64 UR7, UR4, 0x5, UR5 ;  /* 0x0000000504077899 */ /* 0x000fe20008001205 */
[----:B------:R-:W-:Y:S01]  /*0130*/  MOV R11, RZ ;  /* 0x000000ff000b7202 */ /* 0x000fe20000000f00 */
[----:B------:R-:W-:Y:S01]  /*0140*/  USHF.R.U32.HI UR8, URZ, 0x5, UR5 ;  /* 0x00000005ff087899 */ /* 0x000fe20008011605 */
[----:B------:R-:W-:Y:S01]  /*0150*/  MOV R29, RZ ;  /* 0x000000ff001d7202 */ /* 0x000fe20000000f00 */
[----:B------:R-:W-:Y:S01]  /*0160*/  UMOV UR4, 0x400 ;  /* 0x0000040000047882 */ /* 0x000fe20000000000 */
[----:B------:R-:W2:Y:S01]  /*0170*/  LDC.64 R4, c[0x0][0x3c0] ;  /* 0x0000f000ff047b82 */ /* 0x000ea20000000a00 */
[----:B------:R-:W-:Y:S01]  /*0180*/  UIADD3 UR5, UPT, UPT, UR4, 0x1000, URZ ;  /* 0x0000100004057890 */ /* 0x000fe2000fffe0ff */
[----:B0-----:R-:W-:-:S04]  /*0190*/  IMAD.WIDE.U32 R20, R7, UR14, R2 ;  /* 0x0000000e07147c25 */ /* 0x001fc8000f8e0002 */
[----:B------:R-:W-:Y:S01]  /*01a0*/  IMAD R21, R7, UR15, R21 ;  /* 0x0000000f07157c24 */ /* 0x000fe2000f8e0215 */
[----:B------:R-:W-:Y:S01]  /*01b0*/  IADD3 R20, P0, PT, R20, UR12, RZ ;  /* 0x0000000c14147c10 */ /* 0x000fe2000ff1e0ff */
[----:B------:R-:W0:Y:S01]  /*01c0*/  LDC.64 R6, c[0x0][0x3c8] ;  /* 0x0000f200ff067b82 */ /* 0x000e220000000a00 */
[----:B-1----:R-:W-:Y:S01]  /*01d0*/  ULEA UR4, UR6, UR4, 0x18 ;  /* 0x0000000406047291 */ /* 0x002fe2000f8ec0ff */
[----:B------:R-:W-:Y:S01]  /*01e0*/  IMAD.WIDE.U32 R2, R27, UR14, R2 ;  /* 0x0000000e1b027c25 */ /* 0x000fe2000f8e0002 */
[----:B------:R-:W-:Y:S01]  /*01f0*/  IADD3.X R21, PT, PT, R21, UR13, RZ, P0, !PT ;  /* 0x0000000d15157c10 */ /* 0x000fe200087fe4ff */
[----:B------:R-:W-:Y:S01]  /*0200*/  ULEA UR5, UR6, UR5, 0x18 ;  /* 0x0000000506057291 */ /* 0x000fe2000f8ec0ff */
[----:B------:R-:W-:Y:S01]  /*0210*/  IADD3 RZ, P0, PT, R0, 0x20, RZ ;  /* 0x0000002000ff7810 */ /* 0x000fe20007f1e0ff */
[----:B------:R-:W-:Y:S01]  /*0220*/  IMAD R23, R27, UR15, R3 ;  /* 0x0000000f1b177c24 */ /* 0x000fe2000f8e0203 */
[----:B------:R-:W-:Y:S02]  /*0230*/  IADD3 R22, P1, PT, R2, UR12, RZ ;  /* 0x0000000c02167c10 */ /* 0x000fe4000ff3e0ff */
[----:B------:R-:W-:Y:S01]  /*0240*/  LEA R24, R0, UR4, 0x7 ;  /* 0x0000000400187c11 */ /* 0x000fe2000f8e38ff */
[----:B--2---:R-:W-:Y:S01]  /*0250*/  IMAD.WIDE R2, R26, 0x4, R4 ;  /* 0x000000041a027825 */ /* 0x004fe200078e0204 */
[----:B------:R-:W-:Y:S01]  /*0260*/  IADD3.X R23, PT, PT, R23, UR13, RZ, P1, !PT ;  /* 0x0000000d17177c10 */ /* 0x000fe20008ffe4ff */
[----:B------:R-:W-:Y:S01]  /*0270*/  UMOV UR4, URZ ;  /* 0x000000ff00047c82 */ /* 0x000fe20008000000 */
[----:B------:R-:W-:-:S02]  /*0280*/  IADD3.X R5, PT, PT, RZ, RZ, RZ, P0, !PT ;  /* 0x000000ffff057210 */ /* 0x000fc400007fe4ff */
[C---:B------:R-:W-:Y:S02]  /*0290*/  LEA R4, R9.reuse, R24, 0x2 ;  /* 0x0000001809047211 */ /* 0x040fe400078e10ff */
[----:B------:R-:W-:Y:S01]  /*02a0*/  LEA R25, R9, UR5, 0x2 ;  /* 0x0000000509197c11 */ /* 0x000fe2000f8e10ff */
[----:B------:R-:W-:-:S06]  /*02b0*/  UMOV UR5, URZ ;  /* 0x000000ff00057c82 */ /* 0x000fcc0008000000 */
.L_x_1:
[C---:B------:R-:W-:Y:S01]  /*02c0*/  IADD3 R13, PT, PT, R0.reuse, 0x20, RZ ;  /* 0x00000020000d7810 */ /* 0x040fe20007ffe0ff */
[-C--:B0-----:R-:W-:Y:S01]  /*02d0*/  IMAD R10, R5, R6.reuse, RZ ;  /* 0x00000006050a7224 */ /* 0x081fe200078e02ff */
[----:B------:R-:W2:Y:S01]  /*02e0*/  LDG.E R28, desc[UR10][R20.64] ;  /* 0x0000000a141c7981 */ /* 0x000ea2000c1e1900 */
[----:B------:R-:W-:-:S04]  /*02f0*/  IMAD.WIDE.U32 R16, R0, R6, R2 ;  /* 0x0000000600107225 */ /* 0x000fc800078e0002 */
[----:B------:R-:W-:-:S04]  /*0300*/  IMAD.WIDE.U32 R8, R13, R6, R2 ;  /* 0x000000060d087225 */ /* 0x000fc800078e0002 */
[-C--:B------:R-:W-:Y:S02]  /*0310*/  IMAD R13, R13, R7.reuse, R10 ;  /* 0x000000070d0d7224 */ /* 0x080fe400078e020a */
[C---:B------:R-:W-:Y:S01]  /*0320*/  IMAD R17, R0.reuse, R7, R17 ;  /* 0x0000000700117224 */ /* 0x040fe200078e0211 */
[----:B------:R-:W3:Y:S02]  /*0330*/  LDG.E R10, desc[UR10][R22.64] ;  /* 0x0000000a160a7981 */ /* 0x000ee4000c1e1900 */
[----:B------:R-:W-:Y:S02]  /*0340*/  IADD3 R9, PT, PT, R9, R13, RZ ;  /* 0x0000000d09097210 */ /* 0x000fe40007ffe0ff */
[----:B------:R-:W4:Y:S04]  /*0350*/  LDG.E R16, desc[UR10][R16.64] ;  /* 0x0000000a10107981 */ /* 0x000f28000c1e1900 */
[----:B------:R-:W5:Y:S01]  /*0360*/  LDG.E R9, desc[UR10][R8.64] ;  /* 0x0000000a08097981 */ /* 0x000f62000c1e1900 */
[----:B------:R-:W-:-:S03]  /*0370*/  LEA R14, R0, R25, 0x7 ;  /* 0x00000019000e7211 */ /* 0x000fc600078e38ff */
[----:B---3--:R-:W-:Y:S04]  /*0380*/  STS [R4], R10 ;  /* 0x0000000a04007388 */ /* 0x008fe80000000800 */
[----:B----4-:R-:W-:Y:S04]  /*0390*/  STS [R14], R16 ;  /* 0x000000100e007388 */ /* 0x010fe80000000800 */
[----:B--2---:R-:W-:Y:S04]  /*03a0*/  STS [R4+0x1000], R28 ;  /* 0x0010001c04007388 */ /* 0x004fe80000000800 */
[----:B-----5:R-:W-:Y:S01]  /*03b0*/  STS [R14+0x1000], R9 ;  /* 0x001000090e007388 */ /* 0x020fe20000000800 */
[----:B------:R-:W-:Y:S06]  /*03c0*/  BAR.SYNC.DEFER_BLOCKING 0x0 ;  /* 0x0000000000007b1d */ /* 0x000fec0000010000 */
[----:B------:R-:W-:Y:S04]  /*03d0*/  LDS R10, [R25] ;  /* 0x00000000190a7984 */ /* 0x000fe80000000800 */
[----:B------:R-:W0:Y:S04]  /*03e0*/  LDS.128 R12, [R24] ;  /* 0x00000000180c7984 */ /* 0x000e280000000c00 */
[----:B------:R-:W1:Y:S04]  /*03f0*/  LDS.128 R16, [R24+0x1000] ;  /* 0x0010000018107984 */ /* 0x000e680000000c00 */
[----:B------:R-:W2:Y:S01]  /*0400*/  LDS R8, [R25+0x80] ;  /* 0x0000800019087984 */ /* 0x000ea20000000800 */
[----:B0-----:R-:W-:-:S03]  /*0410*/  FFMA R29, R12, R10, R29 ;  /* 0x0000000a0c1d7223 */ /* 0x001fc6000000001d */
[----:B------:R-:W-:Y:S01]  /*0420*/  LDS R12, [R25+0x180] ;  /* 0x00018000190c7984 */ /* 0x000fe20000000800 */
[----:B-1----:R-:W-:-:S03]  /*0430*/  FFMA R11, R10, R16, R11 ;  /* 0x000000100a0b7223 */ /* 0x002fc6000000000b */
[----:B------:R-:W0:Y:S01]  /*0440*/  LDS R10, [R25+0x100] ;  /* 0x00010000190a7984 */ /* 0x000e220000000800 */
[C---:B--2---:R-:W-:Y:S01]  /*0450*/  FFMA R13, R8.reuse, R13, R29 ;  /* 0x0000000d080d7223 */ /* 0x044fe2000000001d */
[----:B------:R-:W-:-:S03]  /*0460*/  FFMA R11, R8, R17, R11 ;  /* 0x00000011080b7223 */ /* 0x000fc6000000000b */
[C---:B0-----:R-:W-:Y:S01]  /*0470*/  FFMA R17, R10.reuse, R14, R13 ;  /* 0x0000000e0a117223 */ /* 0x041fe2000000000d */
[----:B------:R-:W-:Y:S01]  /*0480*/  FFMA R18, R10, R18, R11 ;  /* 0x000000120a127223 */ /* 0x000fe2000000000b */
[----:B------:R-:W-:Y:S02]  /*0490*/  LDS R13, [R25+0x200] ;  /* 0x00020000190d7984 */ /* 0x000fe40000000800 */
[C---:B------:R-:W-:Y:S01]  /*04a0*/  FFMA R15, R12.reuse, R15, R17 ;  /* 0x0000000f0c0f7223 */ /* 0x040fe20000000011 */
[----:B------:R-:W-:Y:S01]  /*04b0*/  FFMA R14, R12, R19, R18 ;  /* 0x000000130c0e7223 */ /* 0x000fe20000000012 */
[----:B------:R-:W-:Y:S04]  /*04c0*/  LDS.128 R8, [R24+0x10] ;  /* 0x0000100018087984 */ /* 0x000fe80000000c00 */
[----:B------:R-:W0:Y:S04]  /*04d0*/  LDS.128 R16, [R24+0x1010] ;  /* 0x0010100018107984 */ /* 0x000e280000000c00 */
[----:B------:R-:W1:Y:S01]  /*04e0*/  LDS R12, [R25+0x280] ;  /* 0x00028000190c7984 */ /* 0x000e620000000800 */
[----:B0-----:R-:W-:-:S03]  /*04f0*/  FFMA R14, R13, R16, R14 ;  /* 0x000000100d0e7223 */ /* 0x001fc6000000000e */
[----:B------:R-:W0:Y:S01]  /*0500*/  LDS R16, [R25+0x300] ;  /* 0x0003000019107984 */ /* 0x000e220000000800 */
[----:B------:R-:W-:-:S03]  /*0510*/  FFMA R15, R8, R13, R15 ;  /* 0x0000000d080f7223 */ /* 0x000fc6000000000f */
[----:B------:R-:W2:Y:S01]  /*0520*/  LDS R8, [R25+0x380] ;  /* 0x0003800019087984 */ /* 0x000ea20000000800 */
[C---:B-1----:R-:W-:Y:S01]  /*0530*/  FFMA R17, R12.reuse, R17, R14 ;  /* 0x000000110c117223 */ /* 0x042fe2000000000e */
[----:B------:R-:W-:Y:S02]  /*0540*/  FFMA R9, R12, R9, R15 ;  /* 0x000000090c097223 */ /* 0x000fe4000000000f */
[----:B------:R-:W-:Y:S01]  /*0550*/  LDS.128 R12, [R24+0x20] ;  /* 0x00002000180c7984 */ /* 0x000fe20000000c00 */
[C---:B0-----:R-:W-:Y:S01]  /*0560*/  FFMA R18, R16.reuse, R18, R17 ;  /* 0x0000001210127223 */ /* 0x041fe20000000011 */
[----:B------:R-:W-:Y:S02]  /*0570*/  FFMA R29, R16, R10, R9 ;  /* 0x0000000a101d7223 */ /* 0x000fe40000000009 */
[----:B------:R-:W-:Y:S01]  /*0580*/  LDS R9, [R25+0x400] ;  /* 0x0004000019097984 */ /* 0x000fe20000000800 */
[----:B--2---:R-:W-:-:S03]  /*0590*/  FFMA R10, R8, R19, R18 ;  /* 0x00000013080a7223 */ /* 0x004fc60000000012 */
[----:B------:R-:W0:Y:S01]  /*05a0*/  LDS.128 R16, [R24+0x1020] ;  /* 0x0010200018107984 */ /* 0x000e220000000c00 */
[----:B------:R-:W-:-:S03]  /*05b0*/  FFMA R11, R8, R11, R29 ;  /* 0x0000000b080b7223 */ /* 0x000fc6000000001d */
[----:B------:R-:W1:Y:S01]  /*05c0*/  LDS R8, [R25+0x480] ;  /* 0x0004800019087984 */ /* 0x000e620000000800 */
[----:B0-----:R-:W-:-:S03]  /*05d0*/  FFMA R10, R9, R16, R10 ;  /* 0x00000010090a7223 */ /* 0x001fc6000000000a */
[----:B------:R-:W0:Y:S01]  /*05e0*/  LDS R16, [R25+0x500] ;  /* 0x0005000019107984 */ /* 0x000e220000000800 */
[----:B------:R-:W-:-:S03]  /*05f0*/  FFMA R11, R12, R9, R11 ;  /* 0x000000090c0b7223 */ /* 0x000fc6000000000b */
[----:B------:R-:W2:Y:S01]  /*0600*/  LDS R12, [R25+0x580] ;  /* 0x00058000190c7984 */ /* 0x000ea20000000800 */
[C---:B-1----:R-:W-:Y:S01]  /*0610*/  FFMA R17, R8.reuse, R17, R10 ;  /* 0x0000001108117223 */ /* 0x042fe2000000000a */
[----:B------:R-:W-:Y:S02]  /*0620*/  FFMA R11, R8, R13, R11 ;  /* 0x0000000d080b7223 */ /* 0x000fe4000000000b */
[----:B------:R-:W-:Y:S01]  /*0630*/  LDS R13, [R25+0x600] ;  /* 0x00060000190d7984 */ /* 0x000fe20000000800 */
[C---:B0-----:R-:W-:Y:S01]  /*0640*/  FFMA R18, R16.reuse, R18, R17 ;  /* 0x0000001210127223 */ /* 0x041fe20000000011 */
[----:B------:R-:W-:Y:S02]  /*0650*/  FFMA R29, R16, R14, R11 ;  /* 0x0000000e101d7223 */ /* 0x000fe4000000000b */
[----:B------:R-:W-:Y:S01]  /*0660*/  LDS.128 R8, [R24+0x30] ;  /* 0x0000300018087984 */ /* 0x000fe20000000c00 */
        /* <DEDUP_REMOVED lines=39> */
[----:B0-----:R-:W-:-:S03]  /*08e0*/  FFMA R18, R16, R18, R17 ;  /* 0x0000001210127223 */ /* 0x001fc60000000011 */
[----:B------:R-:W0:Y:S01]  /*08f0*/  LDS R17, [R25+0xc00] ;  /* 0x000c000019117984 */ /* 0x000e220000000800 */
[----:B------:R-:W-:Y:S01]  /*0900*/  FFMA R9, R16, R10, R9 ;  /* 0x0000000a10097223 */ /* 0x000fe20000000009 */
[C---:B--2---:R-:W-:Y:S02]  /*0910*/  FFMA R18, R8.reuse, R19, R18 ;  /* 0x0000001308127223 */ /* 0x044fe40000000012 */
[----:B------:R-:W-:Y:S01]  /*0920*/  LDS R16, [R25+0xd00] ;  /* 0x000d000019107984 */ /* 0x000fe20000000800 */
[----:B------:R-:W-:-:S03]  /*0930*/  FFMA R29, R8, R11, R9 ;  /* 0x0000000b081d7223 */ /* 0x000fc60000000009 */
[----:B------:R-:W1:Y:S01]  /*0940*/  LDS.128 R8, [R24+0x1060] ;  /* 0x0010600018087984 */ /* 0x000e620000000c00 */
[----:B0-----:R-:W-:-:S03]  /*0950*/  FFMA R29, R12, R17, R29 ;  /* 0x000000110c1d7223 */ /* 0x001fc6000000001d */
[----:B------:R-:W0:Y:S01]  /*0960*/  LDS R12, [R25+0xc80] ;  /* 0x000c8000190c7984 */ /* 0x000e220000000800 */
[----:B-1----:R-:W-:-:S03]  /*0970*/  FFMA R18, R17, R8, R18 ;  /* 0x0000000811127223 */ /* 0x002fc60000000012 */
[----:B------:R-:W1:Y:S01]  /*0980*/  LDS R8, [R25+0xd80] ;  /* 0x000d800019087984 */ /* 0x000e620000000800 */
[C---:B0-----:R-:W-:Y:S01]  /*0990*/  FFMA R13, R12.reuse, R13, R29 ;  /* 0x0000000d0c0d7223 */ /* 0x041fe2000000001d */
[----:B------:R-:W-:Y:S02]  /*09a0*/  FFMA R9, R12, R9, R18 ;  /* 0x000000090c097223 */ /* 0x000fe40000000012 */
[----:B------:R-:W-:Y:S01]  /*09b0*/  LDS R12, [R25+0xe80] ;  /* 0x000e8000190c7984 */ /* 0x000fe20000000800 */
[C---:B------:R-:W-:Y:S01]  /*09c0*/  FFMA R29, R16.reuse, R14, R13 ;  /* 0x0000000e101d7223 */ /* 0x040fe2000000000d */
[----:B------:R-:W-:Y:S02]  /*09d0*/  FFMA R10, R16, R10, R9 ;  /* 0x0000000a100a7223 */ /* 0x000fe40000000009 */
[----:B------:R-:W-:Y:S01]  /*09e0*/  LDS R13, [R25+0xe00] ;  /* 0x000e0000190d7984 */ /* 0x000fe20000000800 */
[----:B-1----:R-:W-:-:S03]  /*09f0*/  FFMA R15, R8, R15, R29 ;  /* 0x0000000f080f7223 */ /* 0x002fc6000000001d */
[----:B------:R-:W0:Y:S01]  /*0a00*/  LDS.128 R16, [R24+0x70] ;  /* 0x0000700018107984 */ /* 0x000e220000000c00 */
[----:B------:R-:W-:-:S03]  /*0a10*/  FFMA R14, R8, R11, R10 ;  /* 0x0000000b080e7223 */ /* 0x000fc6000000000a */
[----:B------:R-:W1:Y:S01]  /*0a20*/  LDS.128 R8, [R24+0x1070] ;  /* 0x0010700018087984 */ /* 0x000e620000000c00 */
[----:B------:R-:W-:-:S04]  /*0a30*/  UIADD3 UR4, UP0, UPT, UR4, 0x1, URZ ;  /* 0x0000000104047890 */ /* 0x000fc8000ff1e0ff */
[----:B------:R-:W-:Y:S01]  /*0a40*/  UIADD3.X UR5, UPT, UPT, URZ, UR5, URZ, UP0, !UPT ;  /* 0x00000005ff057290 */ /* 0x000fe200087fe4ff */
[----:B0-----:R-:W-:Y:S02]  /*0a50*/  FFMA R15, R16, R13, R15 ;  /* 0x0000000d100f7223 */ /* 0x001fe4000000000f */
[----:B------:R-:W0:Y:S01]  /*0a60*/  LDS R16, [R25+0xf00] ;  /* 0x000f000019107984 */ /* 0x000e220000000800 */
[----:B-1----:R-:W-:-:S03]  /*0a70*/  FFMA R14, R13, R8, R14 ;  /* 0x000000080d0e7223 */ /* 0x002fc6000000000e */
[----:B------:R-:W1:Y:S01]  /*0a80*/  LDS R8, [R25+0xf80] ;  /* 0x000f800019087984 */ /* 0x000e620000000800 */
[----:B------:R-:W-:Y:S01]  /*0a90*/  UISETP.GT.U32.AND UP0, UPT, UR7, UR4, UPT ;  /* 0x000000040700728c */ /* 0x000fe2000bf04070 */
[----:B------:R-:W-:-:S03]  /*0aa0*/  FFMA R15, R12, R17, R15 ;  /* 0x000000110c0f7223 */ /* 0x000fc6000000000f */
[----:B------:R-:W-:Y:S01]  /*0ab0*/  UISETP.GT.U32.AND.EX UP0, UPT, UR8, UR5, UPT, UP0 ;  /* 0x000000050800728c */ /* 0x000fe2000bf04100 */
[----:B------:R-:W-:Y:S01]  /*0ac0*/  FFMA R9, R12, R9, R14 ;  /* 0x000000090c097223 */ /* 0x000fe2000000000e */
[C---:B------:R-:W-:Y:S01]  /*0ad0*/  SHF.L.U64.HI R12, R6.reuse, 0x5, R7 ;  /* 0x00000005060c7819 */ /* 0x040fe20000010207 */
[----:B------:R-:W-:Y:S01]  /*0ae0*/  BAR.SYNC.DEFER_BLOCKING 0x0 ;  /* 0x0000000000007b1d */ /* 0x000fe20000010000 */
[----:B------:R-:W-:Y:S02]  /*0af0*/  LEA R2, P0, R6, R2, 0x5 ;  /* 0x0000000206027211 */ /* 0x000fe400078028ff */
[----:B------:R-:W-:Y:S02]  /*0b00*/  IADD3 R20, P1, PT, R20, 0x80, RZ ;  /* 0x0000008014147810 */ /* 0x000fe40007f3e0ff */
[----:B------:R-:W-:Y:S02]  /*0b10*/  IADD3 R22, P2, PT, R22, 0x80, RZ ;  /* 0x0000008016167810 */ /* 0x000fe40007f5e0ff */
[----:B------:R-:W-:-:S02]  /*0b20*/  IADD3.X R3, PT, PT, R3, R12, RZ, P0, !PT ;  /* 0x0000000c03037210 */ /* 0x000fc400007fe4ff */
[----:B------:R-:W-:Y:S02]  /*0b30*/  IADD3.X R21, PT, PT, RZ, R21, RZ, P1, !PT ;  /* 0x00000015ff157210 */ /* 0x000fe40000ffe4ff */
[----:B------:R-:W-:Y:S01]  /*0b40*/  IADD3.X R23, PT, PT, RZ, R23, RZ, P2, !PT ;  /* 0x00000017ff177210 */ /* 0x000fe200017fe4ff */
[C---:B0-----:R-:W-:Y:S01]  /*0b50*/  FFMA R15, R16.reuse, R18, R15 ;  /* 0x00000012100f7223 */ /* 0x041fe2000000000f */
[----:B------:R-:W-:-:S03]  /*0b60*/  FFMA R10, R16, R10, R9 ;  /* 0x0000000a100a7223 */ /* 0x000fc60000000009 */
[C---:B-1----:R-:W-:Y:S01]  /*0b70*/  FFMA R29, R8.reuse, R19, R15 ;  /* 0x00000013081d7223 */ /* 0x042fe2000000000f */
[----:B------:R-:W-:Y:S01]  /*0b80*/  FFMA R11, R8, R11, R10 ;  /* 0x0000000b080b7223 */ /* 0x000fe2000000000a */
[----:B------:R-:W-:Y:S06]  /*0b90*/  BRA.U UP0, `(.L_x_1) ;  /* 0xfffffff500c87547 */ /* 0x000fec000b83ffff */
.L_x_0:
[----:B------:R-:W0:Y:S01]  /*0ba0*/  LDC.64 R4, c[0x0][0x380] ;  /* 0x0000e000ff047b82 */ /* 0x000e220000000a00 */
[----:B------:R-:W0:Y:S01]  /*0bb0*/  LDCU.64 UR4, c[0x0][0x388] ;  /* 0x00007100ff0477ac */ /* 0x000e220008000a00 */
[C---:B------:R-:W-:Y:S01]  /*0bc0*/  IADD3 R7, PT, PT, R27.reuse, 0x20, RZ ;  /* 0x000000201b077810 */ /* 0x040fe20007ffe0ff */
[----:B0-----:R-:W-:-:S04]  /*0bd0*/  IMAD.WIDE.U32 R2, R27, UR4, R4 ;  /* 0x000000041b027c25 */ /* 0x001fc8000f8e0004 */
[----:B------:R-:W-:-:S04]  /*0be0*/  IMAD.WIDE.U32 R4, R7, UR4, R4 ;  /* 0x0000000407047c25 */ /* 0x000fc8000f8e0004 */
[----:B------:R-:W-:Y:S02]  /*0bf0*/  IMAD R3, R27, UR5, R3 ;  /* 0x000000051b037c24 */ /* 0x000fe4000f8e0203 */
[----:B------:R-:W-:Y:S02]  /*0c00*/  IMAD R5, R7, UR5, R5 ;  /* 0x0000000507057c24 */ /* 0x000fe4000f8e0205 */
[----:B------:R-:W-:-:S04]  /*0c10*/  IMAD.WIDE R2, R26, 0x4, R2 ;  /* 0x000000041a027825 */ /* 0x000fc800078e0202 */
[----:B------:R-:W-:Y:S01]  /*0c20*/  IMAD.WIDE R26, R26, 0x4, R4 ;  /* 0x000000041a1a7825 */ /* 0x000fe200078e0204 */
[----:B------:R-:W-:Y:S04]  /*0c30*/  STG.E desc[UR10][R2.64], R29 ;  /* 0x0000001d02007986 */ /* 0x000fe8000c10190a */
[----:B------:R-:W-:Y:S01]  /*0c40*/  STG.E desc[UR10][R26.64], R11 ;  /* 0x0000000b1a007986 */ /* 0x000fe2000c10190a */
[----:B------:R-:W-:Y:S05]  /*0c50*/  EXIT ;  /* 0x000000000000794d */ /* 0x000fea0003800000 */
.L_x_2:
[----:B------:R-:W-:-:S00]  /*0c60*/  BRA `(.L_x_2) ;  /* 0xfffffffc00fc7947 */ /* 0x000fc0000383ffff */
[----:B------:R-:W-:-:S00]  /*0c70*/  NOP ;  /* 0x0000000000007918 */ /* 0x000fc00000000000 */
        /* <DEDUP_REMOVED lines=8> */
.L_x_13:


//--------------------- .text._Z9doDevMpy214cudaPitchedPtrS_S_ --------------------------
	.section	.text._Z9doDevMpy214cudaPitchedPtrS_S_,"ax",@progbits
	.align	128
        .global         _Z9doDevMpy214cudaPitchedPtrS_S_
        .type           _Z9doDevMpy214cudaPitchedPtrS_S_,@function
        .size           _Z9doDevMpy214cudaPitchedPtrS_S_,(.L_x_14 - _Z9doDevMpy214cudaPitchedPtrS_S_)
        .other          _Z9doDevMpy214cudaPitchedPtrS_S_,@"STO_CUDA_ENTRY STV_DEFAULT"
_Z9doDevMpy214cudaPitchedPtrS_S_:
.text._Z9doDevMpy214cudaPitchedPtrS_S_:
[----:B------:R-:W-:Y:S01]  /*0000*/  LDC R1, c[0x0][0x37c] ;  /* 0x0000df00ff017b82 */ /* 0x000fe20000000800 */
[----:B------:R-:W0:Y:S01]  /*0010*/  LDCU.64 UR8, c[0x0][0x3b0] ;  /* 0x00007600ff0877ac */ /* 0x000e220008000a00 */
[----:B------:R-:W1:Y:S01]  /*0020*/  S2R R18, SR_CTAID.Y ;  /* 0x0000000000127919 */ /* 0x000e620000002600 */
[----:B------:R-:W-:Y:S01]  /*0030*/  HFMA2 R25, -RZ, RZ, 0, 0 ;  /* 0x00000000ff197431 */ /* 0x000fe200000001ff */
[----:B------:R-:W1:Y:S01]  /*0040*/  LDCU UR4, c[0x0][0x364] ;  /* 0x00006c80ff0477ac */ /* 0x000e620008000800 */
[----:B------:R-:W1:Y:S01]  /*0050*/  S2R R13, SR_TID.Y ;  /* 0x00000000000d7919 */ /* 0x000e620000002200 */
[----:B------:R-:W2:Y:S01]  /*0060*/  LDCU UR5, c[0x0][0x360] ;  /* 0x00006c00ff0577ac */ /* 0x000ea20008000800 */
[----:B------:R-:W2:Y:S01]  /*0070*/  S2R R17, SR_CTAID.X ;  /* 0x0000000000117919 */ /* 0x000ea20000002500 */
[----:B------:R-:W3:Y:S01]  /*0080*/  LDCU.64 UR10, c[0x0][0x358] ;  /* 0x00006b00ff0a77ac */ /* 0x000ee20008000a00 */
[----:B------:R-:W2:Y:S01]  /*0090*/  S2R R19, SR_TID.X ;  /* 0x0000000000137919 */ /* 0x000ea20000002100 */
[----:B0-----:R-:W-:-:S04]  /*00a0*/  UISETP.GE.U32.AND UP0, UPT, UR8, 0x20, UPT ;  /* 0x000000200800788c */ /* 0x001fc8000bf06070 */
[----:B------:R-:W-:Y:S01]  /*00b0*/  UISETP.GE.U32.AND.EX UP0, UPT, UR9, URZ, UPT, UP0 ;  /* 0x000000ff0900728c */ /* 0x000fe2000bf06100 */
[----:B-1----:R-:W-:Y:S02]  /*00c0*/  IMAD R18, R18, UR4, R13 ;  /* 0x0000000412127c24 */ /* 0x002fe4000f8e020d */
[----:B--2---:R-:W-:-:S06]  /*00d0*/  IMAD R17, R17, UR5, R19 ;  /* 0x0000000511117c24 */ /* 0x004fcc000f8e0213 */
[----:B---3--:R-:W-:Y:S05]  /*00e0*/  BRA.U !UP0, `(.L_x_3) ;  /* 0x0000000508d47547 */ /* 0x008fea000b800000 */
[----:B------:R-:W0:Y:S01]  /*00f0*/  LDC.64 R6, c[0x0][0x3c8] ;  /* 0x0000f200ff067b82 */ /* 0x000e220000000a00 */
[----:B------:R-:W1:Y:S01]  /*0100*/  LDCU.128 UR12, c[0x0][0x3a0] ;  /* 0x00007400ff0c77ac */ /* 0x000e620008000c00 */
[----:B------:R-:W-:Y:S01]  /*0110*/  IMAD.WIDE.U32 R8, R19, 0x4, RZ ;  /* 0x0000000413087825 */ /* 0x000fe200078e00ff */
[----:B------:R-:W-:Y:S01]  /*0120*/  MOV R25, RZ ;  /* 0x000000ff00197202 */ /* 0x000fe20000000f00 */
[----:B------:R-:W-:Y:S02]  /*0130*/  UMOV UR4, 0x400 ;  /* 0x0000040000047882 */ /* 0x000fe40000000000 */
[----:B------:R-:W-:Y:S01]  /*0140*/  IMAD.WIDE R2, R17, 0x4, RZ ;  /* 0x0000000411027825 */ /* 0x000fe200078e02ff */
[----:B------:R-:W-:Y:S01]  /*0150*/  UIADD3 UR5, UPT, UPT, UR4, 0x1000, URZ ;  /* 0x0000100004057890 */ /* 0x000fe2000fffe0ff */
[----:B------:R-:W2:Y:S01]  /*0160*/  S2UR UR6, SR_CgaCtaId ;  /* 0x00000000000679c3 */ /* 0x000ea20000008800 */
[----:B------:R-:W-:-:S07]  /*0170*/  USHF.R.U32.HI UR7, URZ, 0x5, UR9 ;  /* 0x00000005ff077899 */ /* 0x000fce0008011609 */
[----:B------:R-:W3:Y:S01]  /*0180*/  LDC.64 R4, c[0x0][0x3c0] ;  /* 0x0000f000ff047b82 */ /* 0x000ee20000000a00 */
[----:B-1----:R-:W-:-:S04]  /*0190*/  IMAD.WIDE.U32 R10, R18, UR14, R8 ;  /* 0x0000000e120a7c25 */ /* 0x002fc8000f8e0008 */
[C---:B0-----:R-:W-:Y:S01]  /*01a0*/  IMAD.WIDE.U32 R8, R13.reuse, R6, R2 ;  /* 0x000000060d087225 */ /* 0x041fe200078e0002 */
[----:B------:R-:W-:Y:S02]  /*01b0*/  IADD3 R2, P1, PT, R10, UR12, RZ ;  /* 0x0000000c0a027c10 */ /* 0x000fe4000ff3e0ff */
[----:B------:R-:W-:Y:S01]  /*01c0*/  SHF.L.U64.HI R20, R6, 0x5, R7 ;  /* 0x0000000506147819 */ /* 0x000fe20000010207 */
[----:B------:R-:W-:Y:S02]  /*01d0*/  IMAD R3, R18, UR15, R11 ;  /* 0x0000000f12037c24 */ /* 0x000fe4000f8e020b */
[----:B------:R-:W-:Y:S01]  /*01e0*/  IMAD R10, R13, R7, R9 ;  /* 0x000000070d0a7224 */ /* 0x000fe200078e0209 */
[----:B--2---:R-:W-:Y:S02]  /*01f0*/  ULEA UR4, UR6, UR4, 0x18 ;  /* 0x0000000406047291 */ /* 0x004fe4000f8ec0ff */
[----:B------:R-:W-:Y:S01]  /*0200*/  IADD3.X R3, PT, PT, R3, UR13, RZ, P1, !PT ;  /* 0x0000000d03037c10 */ /* 0x000fe20008ffe4ff */
[----:B------:R-:W-:-:S02]  /*0210*/  ULEA UR5, UR6, UR5, 0x18 ;  /* 0x0000000506057291 */ /* 0x000fc4000f8ec0ff */
[----:B------:R-:W-:Y:S01]  /*0220*/  USHF.R.U64 UR6, UR8, 0x5, UR9 ;  /* 0x0000000508067899 */ /* 0x000fe20008001209 */
[----:B------:R-:W-:Y:S01]  /*0230*/  LEA R16, R13, UR4, 0x7 ;  /* 0x000000040d107c11 */ /* 0x000fe2000f8e38ff */
[----:B------:R-:W-:Y:S01]  /*0240*/  UMOV UR4, URZ ;  /* 0x000000ff00047c82 */ /* 0x000fe20008000000 */
[----:B---3--:R-:W-:Y:S02]  /*0250*/  IADD3 R0, P0, PT, R8, R4, RZ ;  /* 0x0000000408007210 */ /* 0x008fe40007f1e0ff */
[C---:B------:R-:W-:Y:S01]  /*0260*/  LEA R4, R19.reuse, UR5, 0x2 ;  /* 0x0000000513047c11 */ /* 0x040fe2000f8e10ff */
[----:B------:R-:W-:Y:S01]  /*0270*/  UMOV UR5, URZ ;  /* 0x000000ff00057c82 */ /* 0x000fe20008000000 */
[----:B------:R-:W-:Y:S02]  /*0280*/  IADD3.X R5, PT, PT, R10, R5, RZ, P0, !PT ;  /* 0x000000050a057210 */ /* 0x000fe400007fe4ff */
[----:B------:R-:W-:Y:S02]  /*0290*/  LEA R19, R19, R16, 0x2 ;  /* 0x0000001013137211 */ /* 0x000fe400078e10ff */
[----:B------:R-:W-:-:S07]  /*02a0*/  LEA R7, R13, R4, 0x7 ;  /* 0x000000040d077211 */ /* 0x000fce00078e38ff */
.L_x_4:
[----:B------:R-:W-:Y:S01]  /*02b0*/  MOV R22, R0 ;  /* 0x0000000000167202 */ /* 0x000fe20000000f00 */
[----:B------:R-:W2:Y:S01]  /*02c0*/  LDG.E R24, desc[UR10][R2.64] ;  /* 0x0000000a02187981 */ /* 0x000ea2000c1e1900 */
[----:B------:R-:W-:-:S05]  /*02d0*/  MOV R23, R5 ;  /* 0x0000000500177202 */ /* 0x000fca0000000f00 */
[----:B------:R-:W3:Y:S01]  /*02e0*/  LDG.E R22, desc[UR10][R22.64] ;  /* 0x0000000a16167981 */ /* 0x000ee2000c1e1900 */
[----:B------:R-:W-:-:S04]  /*02f0*/  UIADD3 UR4, UP0, UPT, UR4, 0x1, URZ ;  /* 0x0000000104047890 */ /* 0x000fc8000ff1e0ff */
[----:B------:R-:W-:Y:S02]  /*0300*/  UIADD3.X UR5, UPT, UPT, URZ, UR5, URZ, UP0, !UPT ;  /* 0x00000005ff057290 */ /* 0x000fe400087fe4ff */
[----:B------:R-:W-:-:S04]  /*0310*/  UISETP.GT.U32.AND UP0, UPT, UR6, UR4, UPT ;  /* 0x000000040600728c */ /* 0x000fc8000bf04070 */
[----:B------:R-:W-:Y:S01]  /*0320*/  UISETP.GT.U32.AND.EX UP0, UPT, UR7, UR5, UPT, UP0 ;  /* 0x000000050700728c */ /* 0x000fe2000bf04100 */
[----:B--2---:R-:W-:Y:S04]  /*0330*/  STS [R19], R24 ;  /* 0x0000001813007388 */ /* 0x004fe80000000800 */
[----:B---3--:R-:W-:Y:S01]  /*0340*/  STS [R7], R22 ;  /* 0x0000001607007388 */ /* 0x008fe20000000800 */
[----:B------:R-:W-:Y:S06]  /*0350*/  BAR.SYNC.DEFER_BLOCKING 0x0 ;  /* 0x0000000000007b1d */ /* 0x000fec0000010000 */
[----:B------:R-:W-:Y:S04]  /*0360*/  LDS R26, [R4] ;  /* 0x00000000041a7984 */ /* 0x000fe80000000800 */
[----:B------:R-:W0:Y:S04]  /*0370*/  LDS.128 R12, [R16] ;  /* 0x00000000100c7984 */ /* 0x000e280000000c00 */
[----:B------:R-:W1:Y:S04]  /*0380*/  LDS R29, [R4+0x80] ;  /* 0x00008000041d7984 */ /* 0x000e680000000800 */
[----:B------:R-:W2:Y:S04]  /*0390*/  LDS R27, [R4+0x100] ;  /* 0x00010000041b7984 */ /* 0x000ea80000000800 */
[----:B------:R-:W3:Y:S04]  /*03a0*/  LDS R28, [R4+0x180] ;  /* 0x00018000041c7984 */ /* 0x000ee80000000800 */
[----:B------:R-:W-:Y:S04]  /*03b0*/  LDS R21, [R4+0x200] ;  /* 0x0002000004157984 */ /* 0x000fe80000000800 */
[----:B------:R-:W4:Y:S04]  /*03c0*/  LDS.128 R8, [R16+0x10] ;  /* 0x0000100010087984 */ /* 0x000f280000000c00 */
[----:B------:R-:W5:Y:S04]  /*03d0*/  LDS R24, [R4+0x280] ;  /* 0x0002800004187984 */ /* 0x000f680000000800 */
[----:B------:R-:W-:Y:S04]  /*03e0*/  LDS R23, [R4+0x400] ;  /* 0x0004000004177984 */ /* 0x000fe80000000800 */
[----:B------:R-:W-:Y:S01]  /*03f0*/  LDS R22, [R4+0x480] ;  /* 0x0004800004167984 */ /* 0x000fe20000000800 */
[----:B0-----:R-:W-:-:S03]  /*0400*/  FFMA R12, R12, R26, R25 ;  /* 0x0000001a0c0c7223 */ /* 0x001fc60000000019 */
[----:B------:R-:W0:Y:S04]  /*0410*/  LDS R25, [R4+0x300] ;  /* 0x0003000004197984 */ /* 0x000e280000000800 */
[----:B------:R-:W0:Y:S01]  /*0420*/  LDS R26, [R4+0x380] ;  /* 0x00038000041a7984 */ /* 0x000e220000000800 */
[----:B-1----:R-:W-:-:S04]  /*0430*/  FFMA R12, R29, R13, R12 ;  /* 0x0000000d1d0c7223 */ /* 0x002fc8000000000c */
[----:B--2---:R-:W-:-:S04]  /*0440*/  FFMA R27, R27, R14, R12 ;  /* 0x0000000e1b1b7223 */ /* 0x004fc8000000000c */
[----:B---3--:R-:W-:Y:S02]  /*0450*/  FFMA R27, R28, R15, R27 ;  /* 0x0000000f1c1b7223 */ /* 0x008fe4000000001b */
[----:B------:R-:W1:Y:S02]  /*0460*/  LDS.128 R12, [R16+0x20] ;  /* 0x00002000100c7984 */ /* 0x000e640000000c00 */
[----:B----4-:R-:W-:Y:S02]  /*0470*/  FFMA R21, R8, R21, R27 ;  /* 0x0000001508157223 */ /* 0x010fe4000000001b */
[----:B------:R-:W-:Y:S02]  /*0480*/  LDS R28, [R4+0x580] ;  /* 0x00058000041c7984 */ /* 0x000fe40000000800 */
[----:B-----5:R-:W-:Y:S02]  /*0490*/  FFMA R24, R24, R9, R21 ;  /* 0x0000000918187223 */ /* 0x020fe40000000015 */
[----:B------:R-:W2:Y:S02]  /*04a0*/  LDS R21, [R4+0x500] ;  /* 0x0005000004157984 */ /* 0x000ea40000000800 */
[----:B0-----:R-:W-:-:S02]  /*04b0*/  FFMA R25, R25, R10, R24 ;  /* 0x0000000a19197223 */ /* 0x001fc40000000018 */
[----:B------:R-:W-:Y:S02]  /*04c0*/  LDS R24, [R4+0x780] ;  /* 0x0007800004187984 */ /* 0x000fe40000000800 */
[----:B------:R-:W-:Y:S02]  /*04d0*/  FFMA R27, R26, R11, R25 ;  /* 0x0000000b1a1b7223 */ /* 0x000fe40000000019 */
[----:B------:R-:W-:Y:S04]  /*04e0*/  LDS R25, [R4+0x600] ;  /* 0x0006000004197984 */ /* 0x000fe80000000800 */
[----:B------:R-:W0:Y:S04]  /*04f0*/  LDS.128 R8, [R16+0x30] ;  /* 0x0000300010087984 */ /* 0x000e280000000c00 */
[----:B------:R-:W3:Y:S01]  /*0500*/  LDS R26, [R4+0x680] ;  /* 0x00068000041a7984 */ /* 0x000ee20000000800 */
[----:B-1----:R-:W-:-:S04]  /*0510*/  FFMA R23, R12, R23, R27 ;  /* 0x000000170c177223 */ /* 0x002fc8000000001b */
[----:B------:R-:W-:Y:S02]  /*0520*/  FFMA R22, R22, R13, R23 ;  /* 0x0000000d16167223 */ /* 0x000fe40000000017 */
[----:B------:R-:W1:Y:S02]  /*0530*/  LDS R23, [R4+0x700] ;  /* 0x0007000004177984 */ /* 0x000e640000000800 */
[----:B--2---:R-:W-:Y:S02]  /*0540*/  FFMA R21, R21, R14, R22 ;  /* 0x0000000e15157223 */ /* 0x004fe40000000016 */
[----:B------:R-:W-:Y:S02]  /*0550*/  LDS R22, [R4+0x880] ;  /* 0x0008800004167984 */ /* 0x000fe40000000800 */
[----:B------:R-:W-:Y:S02]  /*0560*/  FFMA R27, R28, R15, R21 ;  /* 0x0000000f1c1b7223 */ /* 0x000fe40000000015 */
[----:B------:R-:W-:Y:S04]  /*0570*/  LDS R21, [R4+0x800] ;  /* 0x0008000004157984 */ /* 0x000fe80000000800 */
[----:B------:R-:W2:Y:S04]  /*0580*/  LDS.128 R12, [R16+0x40] ;  /* 0x00004000100c7984 */ /* 0x000ea80000000c00 */
[----:B------:R-:W-:Y:S01]  /*0590*/  LDS R28, [R4+0xb80] ;  /* 0x000b8000041c7984 */ /* 0x000fe20000000800 */
[----:B0-----:R-:W-:-:S04]  /*05a0*/  FFMA R25, R8, R25, R27 ;  /* 0x0000001908197223 */ /* 0x001fc8000000001b */
[----:B---3--:R-:W-:Y:S02]  /*05b0*/  FFMA R8, R26, R9, R25 ;  /* 0x000000091a087223 */ /* 0x008fe40000000019 */
[----:B------:R-:W0:Y:S04]  /*05c0*/  LDS R25, [R4+0x900] ;  /* 0x0009000004197984 */ /* 0x000e280000000800 */
[----:B------:R-:W3:Y:S01]  /*05d0*/  LDS R26, [R4+0x980] ;  /* 0x00098000041a7984 */ /* 0x000ee20000000800 */
[----:B-1----:R-:W-:-:S04]  /*05e0*/  FFMA R23, R23, R10, R8 ;  /* 0x0000000a17177223 */ /* 0x002fc80000000008 */
[----:B------:R-:W-:Y:S02]  /*05f0*/  FFMA R27, R24, R11, R23 ;  /* 0x0000000b181b7223 */ /* 0x000fe40000000017 */
[----:B------:R-:W-:Y:S04]  /*0600*/  LDS R23, [R4+0xa00] ;  /* 0x000a000004177984 */ /* 0x000fe80000000800 */
[----:B------:R-:W1:Y:S01]  /*0610*/  LDS.128 R8, [R16+0x50] ;  /* 0x0000500010087984 */ /* 0x000e620000000c00 */
[----:B--2---:R-:W-:-:S03]  /*0620*/  FFMA R21, R12, R21, R27 ;  /* 0x000000150c157223 */ /* 0x004fc6000000001b */
[----:B------:R-:W2:Y:S01]  /*0630*/  LDS R24, [R4+0xa80] ;  /* 0x000a800004187984 */ /* 0x000ea20000000800 */
[----:B------:R-:W-:-:S03]  /*0640*/  FFMA R22, R22, R13, R21 ;  /* 0x0000000d16167223 */ /* 0x000fc60000000015 */
[----:B------:R-:W4:Y:S01]  /*0650*/  LDS R21, [R4+0xb00] ;  /* 0x000b000004157984 */ /* 0x000f220000000800 */
[----:B0-----:R-:W-:-:S03]  /*0660*/  FFMA R25, R25, R14, R22 ;  /* 0x0000000e19197223 */ /* 0x001fc60000000016 */
[----:B------:R-:W-:Y:S01]  /*0670*/  LDS R22, [R4+0xc80] ;  /* 0x000c800004167984 */ /* 0x000fe20000000800 */
[----:B---3--:R-:W-:-:S03]  /*0680*/  FFMA R27, R26, R15, R25 ;  /* 0x0000000f1a1b7223 */ /* 0x008fc60000000019 */
[----:B------:R-:W-:Y:S04]  /*0690*/  LDS R25, [R4+0xc00] ;  /* 0x000c000004197984 */ /* 0x000fe80000000800 */
[----:B------:R-:W0:Y:S01]  /*06a0*/  LDS.128 R12, [R16+0x60] ;  /* 0x00006000100c7984 */ /* 0x000e220000000c00 */
[----:B-1----:R-:W-:-:S04]  /*06b0*/  FFMA R23, R8, R23, R27 ;  /* 0x0000001708177223 */ /* 0x002fc8000000001b */
[----:B--2---:R-:W-:Y:S02]  /*06c0*/  FFMA R24, R24, R9, R23 ;  /* 0x0000000918187223 */ /* 0x004fe40000000017 */
[----:B------:R-:W1:Y:S02]  /*06d0*/  LDS R23, [R4+0xd00] ;  /* 0x000d000004177984 */ /* 0x000e640000000800 */
[----:B----4-:R-:W-:Y:S02]  /*06e0*/  FFMA R21, R21, R10, R24 ;  /* 0x0000000a15157223 */ /* 0x010fe40000000018 */
[----:B------:R-:W2:Y:S02]  /*06f0*/  LDS R24, [R4+0xd80] ;  /* 0x000d800004187984 */ /* 0x000ea40000000800 */
[----:B------:R-:W-:Y:S02]  /*0700*/  FFMA R27, R28, R11, R21 ;  /* 0x0000000b1c1b7223 */ /* 0x000fe40000000015 */
[----:B------:R-:W-:Y:S04]  /*0710*/  LDS R21, [R4+0xe00] ;  /* 0x000e000004157984 */ /* 0x000fe80000000800 */
[----:B------:R-:W3:Y:S01]  /*0720*/  LDS.128 R8, [R16+0x70] ;  /* 0x0000700010087984 */ /* 0x000ee20000000c00 */
[----:B0-----:R-:W-:-:S03]  /*0730*/  FFMA R27, R12, R25, R27 ;  /* 0x000000190c1b7223 */ /* 0x001fc6000000001b */
[----:B------:R-:W0:Y:S04]  /*0740*/  LDS R12, [R4+0xe80] ;  /* 0x000e8000040c7984 */ /* 0x000e280000000800 */
[----:B------:R-:W4:Y:S01]  /*0750*/  LDS R25, [R4+0xf00] ;  /* 0x000f000004197984 */ /* 0x000f220000000800 */
[----:B------:R-:W-:-:S03]  /*0760*/  FFMA R26, R22, R13, R27 ;  /* 0x0000000d161a7223 */ /* 0x000fc6000000001b */
[----:B------:R-:W5:Y:S01]  /*0770*/  LDS R22, [R4+0xf80] ;  /* 0x000f800004167984 */ /* 0x000f620000000800 */
[----:B-1----:R-:W-:-:S04]  /*0780*/  FFMA R23, R23, R14, R26 ;  /* 0x0000000e17177223 */ /* 0x002fc8000000001a */
[----:B--2---:R-:W-:-:S04]  /*0790*/  FFMA R15, R24, R15, R23 ;  /* 0x0000000f180f7223 */ /* 0x004fc80000000017 */
[----:B---3--:R-:W-:Y:S01]  /*07a0*/  FFMA R15, R8, R21, R15 ;  /* 0x00000015080f7223 */ /* 0x008fe2000000000f */
[----:B------:R-:W-:Y:S01]  /*07b0*/  BAR.SYNC.DEFER_BLOCKING 0x0 ;  /* 0x0000000000007b1d */ /* 0x000fe20000010000 */
[----:B------:R-:W-:Y:S02]  /*07c0*/  IADD3 R2, P1, PT, R2, 0x80, RZ ;  /* 0x0000008002027810 */ /* 0x000fe40007f3e0ff */
[----:B------:R-:W-:Y:S02]  /*07d0*/  LEA R0, P0, R6, R0, 0x5 ;  /* 0x0000000006007211 */ /* 0x000fe400078028ff */
[----:B------:R-:W-:Y:S02]  /*07e0*/  IADD3.X R3, PT, PT, RZ, R3, RZ, P1, !PT ;  /* 0x00000003ff037210 */ /* 0x000fe40000ffe4ff */
[----:B------:R-:W-:Y:S01]  /*07f0*/  IADD3.X R5, PT, PT, R5, R20, RZ, P0, !PT ;  /* 0x0000001405057210 */ /* 0x000fe200007fe4ff */
[----:B0-----:R-:W-:-:S04]  /*0800*/  FFMA R12, R12, R9, R15 ;  /* 0x000000090c0c7223 */ /* 0x001fc8000000000f */
[----:B----4-:R-:W-:-:S04]  /*0810*/  FFMA R25, R25, R10, R12 ;  /* 0x0000000a19197223 */ /* 0x010fc8000000000c */
[----:B-----5:R-:W-:Y:S01]  /*0820*/  FFMA R25, R22, R11, R25 ;  /* 0x0000000b16197223 */ /* 0x020fe20000000019 */
[----:B------:R-:W-:Y:S06]  /*0830*/  BRA.U UP0, `(.L_x_4) ;  /* 0xfffffff9009c7547 */ /* 0x000fec000b83ffff */
.L_x_3:
[----:B------:R-:W0:Y:S01]  /*0840*/  LDC.64 R2, c[0x0][0x380] ;  /* 0x0000e000ff027b82 */ /* 0x000e220000000a00 */
[----:B------:R-:W0:Y:S02]  /*0850*/  LDCU.64 UR4, c[0x0][0x388] ;  /* 0x00007100ff0477ac */ /* 0x000e240008000a00 */
[----:B0-----:R-:W-:-:S04]  /*0860*/  IMAD.WIDE.U32 R2, R18, UR4, R2 ;  /* 0x0000000412027c25 */ /* 0x001fc8000f8e0002 */
[----:B------:R-:W-:Y:S02]  /*0870*/  IMAD R3, R18, UR5, R3 ;  /* 0x0000000512037c24 */ /* 0x000fe4000f8e0203 */
[----:B------:R-:W-:-:S05]  /*0880*/  IMAD.WIDE R2, R17, 0x4, R2 ;  /* 0x0000000411027825 */ /* 0x000fca00078e0202 */
[----:B------:R-:W-:Y:S01]  /*0890*/  STG.E desc[UR10][R2.64], R25 ;  /* 0x0000001902007986 */ /* 0x000fe2000c10190a */
[----:B------:R-:W-:Y:S05]  /*08a0*/  EXIT ;  /* 0x000000000000794d */ /* 0x000fea0003800000 */
.L_x_5:
        /* <DEDUP_REMOVED lines=13> */
.L_x_14:


//--------------------- .text._Z9doDevMpy114cudaPitchedPtrS_S_ --------------------------
	.section	.text._Z9doDevMpy114cudaPitchedPtrS_S_,"ax",@progbits
	.align	128
        .global         _Z9doDevMpy114cudaPitchedPtrS_S_
        .type           _Z9doDevMpy114cudaPitchedPtrS_S_,@function
        .size           _Z9doDevMpy114cudaPitchedPtrS_S_,(.L_x_15 - _Z9doDevMpy114cudaPitchedPtrS_S_)
        .other          _Z9doDevMpy114cudaPitchedPtrS_S_,@"STO_CUDA_ENTRY STV_DEFAULT"
_Z9doDevMpy114cudaPitchedPtrS_S_:
.text._Z9doDevMpy114cudaPitchedPtrS_S_:
[----:B------:R-:W-:Y:S01]  /*0000*/  LDC R1, c[0x0][0x37c] ;  /* 0x0000df00ff017b82 */ /* 0x000fe20000000800 */
[----:B------:R-:W0:Y:S01]  /*0010*/  S2R R0, SR_CTAID.X ;  /* 0x0000000000007919 */ /* 0x000e220000002500 */
[----:B------:R-:W1:Y:S01]  /*0020*/  LDCU UR4, c[0x0][0x364] ;  /* 0x00006c80ff0477ac */ /* 0x000e620008000800 */
[----:B------:R-:W0:Y:S01]  /*0030*/  S2R R5, SR_TID.X ;  /* 0x0000000000057919 */ /* 0x000e220000002100 */
[----:B------:R-:W0:Y:S01]  /*0040*/  LDCU UR5, c[0x0][0x360] ;  /* 0x00006c00ff0577ac */ /* 0x000e220008000800 */
[----:B------:R-:W1:Y:S01]  /*0050*/  S2R R2, SR_CTAID.Y ;  /* 0x0000000000027919 */ /* 0x000e620000002600 */
[----:B------:R-:W2:Y:S01]  /*0060*/  LDCU.128 UR8, c[0x0][0x390] ;  /* 0x00007200ff0877ac */ /* 0x000ea20008000c00 */
[----:B------:R-:W1:Y:S01]  /*0070*/  S2R R3, SR_TID.Y ;  /* 0x0000000000037919 */ /* 0x000e620000002200 */
[----:B0-----:R-:W-:-:S05]  /*0080*/  IMAD R0, R0, UR5, R5 ;  /* 0x0000000500007c24 */ /* 0x001fca000f8e0205 */
[----:B--2---:R-:W-:Y:S01]  /*0090*/  ISETP.GE.U32.AND P0, PT, R0, UR8, PT ;  /* 0x0000000800007c0c */ /* 0x004fe2000bf06070 */
[----:B-1----:R-:W-:Y:S01]  /*00a0*/  IMAD R2, R2, UR4, R3 ;  /* 0x0000000402027c24 */ /* 0x002fe2000f8e0203 */
[----:B------:R-:W-:-:S04]  /*00b0*/  SHF.R.S32.HI R3, RZ, 0x1f, R0 ;  /* 0x0000001fff037819 */ /* 0x000fc80000011400 */
[----:B------:R-:W-:Y:S02]  /*00c0*/  ISETP.GE.U32.AND P1, PT, R2, UR10, PT ;  /* 0x0000000a02007c0c */ /* 0x000fe4000bf26070 */
[----:B------:R-:W-:-:S04]  /*00d0*/  ISETP.GE.U32.AND.EX P0, PT, R3, UR9, PT, P0 ;  /* 0x0000000903007c0c */ /* 0x000fc8000bf06100 */
[----:B------:R-:W-:-:S13]  /*00e0*/  ISETP.GE.U32.OR.EX P0, PT, RZ, UR11, P0, P1 ;  /* 0x0000000bff007c0c */ /* 0x000fda0008706510 */
[----:B------:R-:W-:Y:S05]  /*00f0*/  @P0 EXIT ;  /* 0x000000000000094d */ /* 0x000fea0003800000 */
[----:B------:R-:W0:Y:S01]  /*0100*/  LDCU.64 UR4, c[0x0][0x3b0] ;  /* 0x00007600ff0477ac */ /* 0x000e220008000a00 */
[----:B------:R-:W-:Y:S01]  /*0110*/  IMAD.MOV.U32 R29, RZ, RZ, RZ ;  /* 0x000000ffff1d7224 */ /* 0x000fe200078e00ff */
[----:B------:R-:W1:Y:S01]  /*0120*/  LDCU.64 UR6, c[0x0][0x358] ;  /* 0x00006b00ff0677ac */ /* 0x000e620008000a00 */
[----:B0-----:R-:W-:-:S04]  /*0130*/  UISETP.NE.U32.AND UP0, UPT, UR4, URZ, UPT ;  /* 0x000000ff0400728c */ /* 0x001fc8000bf05070 */
[----:B------:R-:W-:-:S09]  /*0140*/  UISETP.NE.AND.EX UP0, UPT, UR5, URZ, UPT, UP0 ;  /* 0x000000ff0500728c */ /* 0x000fd2000bf05300 */
[----:B-1----:R-:W-:Y:S05]  /*0150*/  BRA.U !UP0, `(.L_x_6) ;  /* 0x0000001108e47547 */ /* 0x002fea000b800000 */
[----:B------:R-:W0:Y:S01]  /*0160*/  LDCU.64 UR10, c[0x0][0x3c0] ;  /* 0x00007800ff0a77ac */ /* 0x000e220008000a00 */
[----:B------:R-:W-:Y:S02]  /*0170*/  HFMA2 R5, -RZ, RZ, 0, 0 ;  /* 0x00000000ff057431 */ /* 0x000fe400000001ff */
[----:B------:R-:W-:Y:S01]  /*0180*/  IMAD.MOV.U32 R29, RZ, RZ, RZ ;  /* 0x000000ffff1d7224 */ /* 0x000fe200078e00ff */
[----:B------:R-:W-:Y:S01]  /*0190*/  UISETP.GE.U32.AND UP1, UPT, UR4, 0x10, UPT ;  /* 0x000000100400788c */ /* 0x000fe2000bf26070 */
[----:B------:R-:W-:Y:S01]  /*01a0*/  IMAD.MOV.U32 R26, RZ, RZ, RZ ;  /* 0x000000ffff1a7224 */ /* 0x000fe200078e00ff */
[----:B------:R-:W-:Y:S02]  /*01b0*/  ULOP3.LUT UR9, UR4, 0xf, URZ, 0xc0, !UPT ;  /* 0x0000000f04097892 */ /* 0x000fe4000f8ec0ff */
[----:B------:R-:W-:Y:S02]  /*01c0*/  UISETP.GE.U32.AND.EX UP1, UPT, UR5, URZ, UPT, UP1 ;  /* 0x000000ff0500728c */ /* 0x000fe4000bf26110 */
[----:B------:R-:W-:-:S04]  /*01d0*/  UISETP.NE.U32.AND UP0, UPT, UR9, URZ, UPT ;  /* 0x000000ff0900728c */ /* 0x000fc8000bf05070 */
[----:B------:R-:W-:Y:S01]  /*01e0*/  UISETP.NE.AND.EX UP0, UPT, URZ, URZ, UPT, UP0 ;  /* 0x000000ffff00728c */ /* 0x000fe2000bf05300 */
[----:B0-----:R-:W-:-:S04]  /*01f0*/  LEA R12, P0, R0, UR10, 0x2 ;  /* 0x0000000a000c7c11 */ /* 0x001fc8000f8010ff */
[----:B------:R-:W-:Y:S01]  /*0200*/  LEA.HI.X R13, R0, UR11, R3, 0x2, P0 ;  /* 0x0000000b000d7c11 */ /* 0x000fe200080f1403 */
[----:B------:R-:W-:Y:S08]  /*0210*/  BRA.U !UP1, `(.L_x_7) ;  /* 0x0000000509ac7547 */ /* 0x000ff0000b800000 */
[----:B------:R-:W0:Y:S01]  /*0220*/  LDC.64 R4, c[0x0][0x3a0] ;  /* 0x0000e800ff047b82 */ /* 0x000e220000000a00 */
[----:B------:R-:W0:Y:S01]  /*0230*/  LDCU.64 UR10, c[0x0][0x3a8] ;  /* 0x00007500ff0a77ac */ /* 0x000e220008000a00 */
[----:B------:R-:W-:Y:S01]  /*0240*/  IMAD.MOV.U32 R29, RZ, RZ, RZ ;  /* 0x000000ffff1d7224 */ /* 0x000fe200078e00ff */
[----:B------:R-:W-:Y:S01]  /*0250*/  MOV R7, R12 ;  /* 0x0000000c00077202 */ /* 0x000fe20000000f00 */
[----:B------:R-:W-:-:S04]  /*0260*/  ULOP3.LUT UR5, UR4, 0xfffffff0, URZ, 0xc0, !UPT ;  /* 0xfffffff004057892 */ /* 0x000fc8000f8ec0ff */
[----:B------:R-:W1:Y:S02]  /*0270*/  LDC.64 R10, c[0x0][0x3c8] ;  /* 0x0000f200ff0a7b82 */ /* 0x000e640000000a00 */
[----:B------:R-:W-:-:S06]  /*0280*/  MOV R8, UR5 ;  /* 0x0000000500087c02 */ /* 0x000fcc0008000f00 */
[----:B------:R-:W2:Y:S01]  /*0290*/  LDC R26, c[0x0][0x3b4] ;  /* 0x0000ed00ff1a7b82 */ /* 0x000ea20000000800 */
[----:B0-----:R-:W-:-:S04]  /*02a0*/  IMAD.WIDE.U32 R4, R2, UR10, R4 ;  /* 0x0000000a02047c25 */ /* 0x001fc8000f8e0004 */
[----:B------:R-:W-:Y:S01]  /*02b0*/  IMAD R19, R2, UR11, R5 ;  /* 0x0000000b02137c24 */ /* 0x000fe2000f8e0205 */
[----:B------:R-:W-:Y:S01]  /*02c0*/  IADD3 R18, P0, PT, R4, 0x20, RZ ;  /* 0x0000002004127810 */ /* 0x000fe20007f1e0ff */
[----:B------:R-:W-:Y:S02]  /*02d0*/  IMAD.MOV.U32 R4, RZ, RZ, R13 ;  /* 0x000000ffff047224 */ /* 0x000fe400078e000d */
[----:B------:R-:W-:Y:S01]  /*02e0*/  IMAD.U32 R5, RZ, RZ, UR5 ;  /* 0x00000005ff057e24 */ /* 0x000fe2000f8e00ff */
[----:B-1----:R-:W-:Y:S01]  /*02f0*/  SHF.L.U64.HI R9, R10, 0x4, R11 ;  /* 0x000000040a097819 */ /* 0x002fe2000001020b */
[----:B------:R-:W-:Y:S02]  /*0300*/  IMAD.X R19, RZ, RZ, R19, P0 ;  /* 0x000000ffff137224 */ /* 0x000fe400000e0613 */
[----:B--2---:R-:W-:-:S07]  /*0310*/  IMAD.MOV.U32 R6, RZ, RZ, R26 ;  /* 0x000000ffff067224 */ /* 0x004fce00078e001a */
.L_x_8:
[----:B------:R-:W-:Y:S01]  /*0320*/  MOV R21, R4 ;  /* 0x0000000400157202 */ /* 0x000fe20000000f00 */
[----:B------:R-:W-:Y:S01]  /*0330*/  IMAD.MOV.U32 R15, RZ, RZ, R19 ;  /* 0x000000ffff0f7224 */ /* 0x000fe200078e0013 */
[----:B------:R-:W-:Y:S01]  /*0340*/  MOV R14, R18 ;  /* 0x00000012000e7202 */ /* 0x000fe20000000f00 */
[----:B------:R-:W-:Y:S01]  /*0350*/  IMAD.MOV.U32 R20, RZ, RZ, R7 ;  /* 0x000000ffff147224 */ /* 0x000fe200078e0007 */
[----:B------:R-:W-:-:S03]  /*0360*/  IADD3 R22, P0, PT, R7, R10, RZ ;  /* 0x0000000a07167210 */ /* 0x000fc60007f1e0ff */
[----:B------:R-:W2:Y:S04]  /*0370*/  LDG.E R28, desc[UR6][R14.64+-0x20] ;  /* 0xffffe0060e1c7981 */ /* 0x000ea8000c1e1900 */
[----:B------:R-:W2:Y:S01]  /*0380*/  LDG.E R21, desc[UR6][R20.64] ;  /* 0x0000000614157981 */ /* 0x000ea2000c1e1900 */
[--C-:B------:R-:W-:Y:S01]  /*0390*/  IMAD.X R23, R4, 0x1, R11.reuse, P0 ;  /* 0x0000000104177824 */ /* 0x100fe200000e060b */
[----:B------:R-:W-:Y:S02]  /*03a0*/  IADD3 R18, P0, PT, R22, R10, RZ ;  /* 0x0000000a16127210 */ /* 0x000fe40007f1e0ff */
[----:B------:R-:W3:Y:S04]  /*03b0*/  LDG.E R25, desc[UR6][R14.64+-0x1c] ;  /* 0xffffe4060e197981 */ /* 0x000ee8000c1e1900 */
[----:B------:R-:W3:Y:S01]  /*03c0*/  LDG.E R24, desc[UR6][R22.64] ;  /* 0x0000000616187981 */ /* 0x000ee2000c1e1900 */
[----:B------:R-:W-:-:S05]  /*03d0*/  IMAD.X R19, R23, 0x1, R11, P0 ;  /* 0x0000000117137824 */ /* 0x000fca00000e060b */
[----:B------:R0:W4:Y:S04]  /*03e0*/  LDG.E R20, desc[UR6][R18.64] ;  /* 0x0000000612147981 */ /* 0x000128000c1e1900 */
[----:B------:R-:W4:Y:S01]  /*03f0*/  LDG.E R23, desc[UR6][R14.64+-0x18] ;  /* 0xffffe8060e177981 */ /* 0x000f22000c1e1900 */
[----:B------:R-:W-:-:S03]  /*0400*/  IADD3 R16, P0, PT, R18, R10, RZ ;  /* 0x0000000a12107210 */ /* 0x000fc60007f1e0ff */
[----:B------:R-:W5:Y:S01]  /*0410*/  LDG.E R22, desc[UR6][R14.64+-0x14] ;  /* 0xffffec060e167981 */ /* 0x000f62000c1e1900 */
[----:B------:R-:W-:Y:S01]  /*0420*/  IADD3.X R17, PT, PT, R19, R11, RZ, P0, !PT ;  /* 0x0000000b13117210 */ /* 0x000fe200007fe4ff */
[----:B--2---:R-:W-:Y:S01]  /*0430*/  FFMA R27, R28, R21, R29 ;  /* 0x000000151c1b7223 */ /* 0x004fe2000000001d */
[----:B------:R-:W-:-:S03]  /*0440*/  IADD3 R28, P0, PT, R16, R10, RZ ;  /* 0x0000000a101c7210 */ /* 0x000fc60007f1e0ff */
[----:B------:R1:W5:Y:S02]  /*0450*/  LDG.E R21, desc[UR6][R16.64] ;  /* 0x0000000610157981 */ /* 0x000364000c1e1900 */
[----:B------:R-:W-:Y:S01]  /*0460*/  IMAD.X R29, R17, 0x1, R11, P0 ;  /* 0x00000001111d7824 */ /* 0x000fe200000e060b */
[----:B0-----:R-:W-:Y:S01]  /*0470*/  IADD3 R18, P0, PT, R28, R10, RZ ;  /* 0x0000000a1c127210 */ /* 0x001fe20007f1e0ff */
[----:B---3--:R-:W-:Y:S02]  /*0480*/  FFMA R25, R25, R24, R27 ;  /* 0x0000001819197223 */ /* 0x008fe4000000001b */
[----:B------:R-:W2:Y:S04]  /*0490*/  LDG.E R27, desc[UR6][R14.64+-0x10] ;  /* 0xfffff0060e1b7981 */ /* 0x000ea8000c1e1900 */
[----:B------:R5:W2:Y:S01]  /*04a0*/  LDG.E R24, desc[UR6][R28.64] ;  /* 0x000000061c187981 */ /* 0x000aa2000c1e1900 */
[----:B------:R-:W-:-:S02]  /*04b0*/  IMAD.X R19, R29, 0x1, R11, P0 ;  /* 0x000000011d137824 */ /* 0x000fc400000e060b */
[----:B----4-:R-:W-:-:S03]  /*04c0*/  FFMA R23, R23, R20, R25 ;  /* 0x0000001417177223 */ /* 0x010fc60000000019 */
[----:B------:R-:W3:Y:S04]  /*04d0*/  LDG.E R20, desc[UR6][R18.64] ;  /* 0x0000000612147981 */ /* 0x000ee8000c1e1900 */
[----:B------:R-:W3:Y:S01]  /*04e0*/  LDG.E R25, desc[UR6][R14.64+-0xc] ;  /* 0xfffff4060e197981 */ /* 0x000ee2000c1e1900 */
[----:B-1----:R-:W-:-:S04]  /*04f0*/  IADD3 R16, P0, PT, R18, R10, RZ ;  /* 0x0000000a12107210 */ /* 0x002fc80007f1e0ff */
[----:B------:R-:W-:-:S05]  /*0500*/  IADD3.X R17, PT, PT, R19, R11, RZ, P0, !PT ;  /* 0x0000000b13117210 */ /* 0x000fca00007fe4ff */
[----:B------:R0:W4:Y:S01]  /*0510*/  LDG.E R18, desc[UR6][R16.64] ;  /* 0x0000000610127981 */ /* 0x000122000c1e1900 */
[----:B-----5:R-:W-:Y:S01]  /*0520*/  FFMA R28, R22, R21, R23 ;  /* 0x00000015161c7223 */ /* 0x020fe20000000017 */
[----:B------:R-:W-:Y:S02]  /*0530*/  IADD3 R22, P0, PT, R16, R10, RZ ;  /* 0x0000000a10167210 */ /* 0x000fe40007f1e0ff */
[----:B------:R-:W4:Y:S03]  /*0540*/  LDG.E R21, desc[UR6][R14.64+-0x8] ;  /* 0xfffff8060e157981 */ /* 0x000f26000c1e1900 */
[----:B------:R-:W-:-:S05]  /*0550*/  IMAD.X R23, R17, 0x1, R11, P0 ;  /* 0x0000000111177824 */ /* 0x000fca00000e060b */
[----:B------:R4:W5:Y:S01]  /*0560*/  LDG.E R19, desc[UR6][R22.64] ;  /* 0x0000000616137981 */ /* 0x000962000c1e1900 */
[----:B--2---:R-:W-:Y:S01]  /*0570*/  FFMA R24, R27, R24, R28 ;  /* 0x000000181b187223 */ /* 0x004fe2000000001c */
[----:B------:R-:W-:Y:S02]  /*0580*/  IADD3 R28, P0, PT, R22, R10, RZ ;  /* 0x0000000a161c7210 */ /* 0x000fe40007f1e0ff */
[----:B------:R-:W5:Y:S03]  /*0590*/  LDG.E R27, desc[UR6][R14.64+-0x4] ;  /* 0xfffffc060e1b7981 */ /* 0x000f66000c1e1900 */
[----:B------:R-:W-:Y:S02]  /*05a0*/  IMAD.X R29, R23, 0x1, R11, P0 ;  /* 0x00000001171d7824 */ /* 0x000fe400000e060b */
[----:B---3--:R-:W-:-:S03]  /*05b0*/  FFMA R20, R25, R20, R24 ;  /* 0x0000001419147223 */ /* 0x008fc60000000018 */
[----:B------:R-:W2:Y:S04]  /*05c0*/  LDG.E R24, desc[UR6][R28.64] ;  /* 0x000000061c187981 */ /* 0x000ea8000c1e1900 */
[----:B------:R-:W2:Y:S01]  /*05d0*/  LDG.E R25, desc[UR6][R14.64] ;  /* 0x000000060e197981 */ /* 0x000ea2000c1e1900 */
[----:B0-----:R-:W-:-:S04]  /*05e0*/  IADD3 R16, P0, PT, R28, R10, RZ ;  /* 0x0000000a1c107210 */ /* 0x001fc80007f1e0ff */
[----:B------:R-:W-:Y:S01]  /*05f0*/  IADD3.X R17, PT, PT, R29, R11, RZ, P0, !PT ;  /* 0x0000000b1d117210 */ /* 0x000fe200007fe4ff */
[----:B------:R-:W3:Y:S01]  /*0600*/  LDG.E R28, desc[UR6][R14.64+0x8] ;  /* 0x000008060e1c7981 */ /* 0x000ee2000c1e1900 */
[----:B----4-:R-:W-:Y:S01]  /*0610*/  FFMA R22, R21, R18, R20 ;  /* 0x0000001215167223 */ /* 0x010fe20000000014 */
[-C--:B------:R-:W-:Y:S02]  /*0620*/  IADD3 R20, P0, PT, R16, R10.reuse, RZ ;  /* 0x0000000a10147210 */ /* 0x080fe40007f1e0ff */
[----:B------:R5:W4:Y:S03]  /*0630*/  LDG.E R18, desc[UR6][R16.64] ;  /* 0x0000000610127981 */ /* 0x000b26000c1e1900 */
[--C-:B------:R-:W-:Y:S02]  /*0640*/  IMAD.X R21, R17, 0x1, R11.reuse, P0 ;  /* 0x0000000111157824 */ /* 0x100fe400000e060b */
[----:B-----5:R-:W-:Y:S01]  /*0650*/  FFMA R16, R27, R19, R22 ;  /* 0x000000131b107223 */ /* 0x020fe20000000016 */
[----:B------:R-:W-:Y:S01]  /*0660*/  IADD3 R22, P0, PT, R20, R10, RZ ;  /* 0x0000000a14167210 */ /* 0x000fe20007f1e0ff */
[----:B------:R-:W4:Y:S04]  /*0670*/  LDG.E R27, desc[UR6][R14.64+0x4] ;  /* 0x000004060e1b7981 */ /* 0x000f28000c1e1900 */
[----:B------:R-:W-:Y:S01]  /*0680*/  IMAD.X R23, R21, 0x1, R11, P0 ;  /* 0x0000000115177824 */ /* 0x000fe200000e060b */
[----:B------:R-:W3:Y:S01]  /*0690*/  LDG.E R19, desc[UR6][R20.64] ;  /* 0x0000000614137981 */ /* 0x000ee2000c1e1900 */
[----:B--2---:R-:W-:-:S03]  /*06a0*/  FFMA R29, R25, R24, R16 ;  /* 0x00000018191d7223 */ /* 0x004fc60000000010 */
[----:B------:R0:W2:Y:S04]  /*06b0*/  LDG.E R24, desc[UR6][R22.64] ;  /* 0x0000000616187981 */ /* 0x0000a8000c1e1900 */
[----:B------:R-:W2:Y:S01]  /*06c0*/  LDG.E R25, desc[UR6][R14.64+0xc] ;  /* 0x00000c060e197981 */ /* 0x000ea2000c1e1900 */
[----:B------:R-:W-:-:S04]  /*06d0*/  IADD3 R16, P0, PT, R22, R10, RZ ;  /* 0x0000000a16107210 */ /* 0x000fc80007f1e0ff */
[----:B------:R-:W-:Y:S01]  /*06e0*/  IADD3.X R17, PT, PT, R23, R11, RZ, P0, !PT ;  /* 0x0000000b17117210 */ /* 0x000fe200007fe4ff */
[----:B----4-:R-:W-:Y:S01]  /*06f0*/  FFMA R27, R27, R18, R29 ;  /* 0x000000121b1b7223 */ /* 0x010fe2000000001d */
[-C--:B------:R-:W-:Y:S01]  /*0700*/  IADD3 R18, P0, PT, R16, R10.reuse, RZ ;  /* 0x0000000a10127210 */ /* 0x080fe20007f1e0ff */
[----:B------:R-:W4:Y:S02]  /*0710*/  LDG.E R29, desc[UR6][R14.64+0x18] ;  /* 0x000018060e1d7981 */ /* 0x000f24000c1e1900 */
[----:B---3--:R-:W-:Y:S02]  /*0720*/  FFMA R28, R28, R19, R27 ;  /* 0x000000131c1c7223 */ /* 0x008fe4000000001b */
[--C-:B------:R-:W-:Y:S01]  /*0730*/  IMAD.X R19, R17, 0x1, R11.reuse, P0 ;  /* 0x0000000111137824 */ /* 0x100fe200000e060b */
[-C--:B------:R-:W-:Y:S01]  /*0740*/  IADD3 R20, P0, PT, R18, R10.reuse, RZ ;  /* 0x0000000a12147210 */ /* 0x080fe20007f1e0ff */
[----:B------:R-:W3:Y:S04]  /*0750*/  LDG.E R16, desc[UR6][R16.64] ;  /* 0x0000000610107981 */ /* 0x000ee8000c1e1900 */
[----:B------:R-:W-:Y:S01]  /*0760*/  IMAD.X R21, R19, 0x1, R11, P0 ;  /* 0x0000000113157824 */ /* 0x000fe200000e060b */
[----:B0-----:R-:W-:Y:S01]  /*0770*/  IADD3 R22, P0, PT, R20, R10, RZ ;  /* 0x0000000a14167210 */ /* 0x001fe20007f1e0ff */
[----:B------:R-:W5:Y:S01]  /*0780*/  LDG.E R18, desc[UR6][R18.64] ;  /* 0x0000000612127981 */ /* 0x000f62000c1e1900 */
[----:B--2---:R-:W-:-:S03]  /*0790*/  FFMA R25, R25, R24, R28 ;  /* 0x0000001819197223 */ /* 0x004fc6000000001c */
[----:B------:R-:W5:Y:S04]  /*07a0*/  LDG.E R27, desc[UR6][R14.64+0x14] ;  /* 0x000014060e1b7981 */ /* 0x000f68000c1e1900 */
[----:B------:R-:W3:Y:S01]  /*07b0*/  LDG.E R24, desc[UR6][R14.64+0x10] ;  /* 0x000010060e187981 */ /* 0x000ee2000c1e1900 */
[----:B------:R-:W-:-:S03]  /*07c0*/  IADD3.X R23, PT, PT, R21, R11, RZ, P0, !PT ;  /* 0x0000000b15177210 */ /* 0x000fc600007fe4ff */
[----:B------:R-:W4:Y:S04]  /*07d0*/  LDG.E R20, desc[UR6][R20.64] ;  /* 0x0000000614147981 */ /* 0x000f28000c1e1900 */
[----:B------:R-:W2:Y:S04]  /*07e0*/  LDG.E R22, desc[UR6][R22.64] ;  /* 0x0000000616167981 */ /* 0x000ea8000c1e1900 */
[----:B------:R-:W2:Y:S01]  /*07f0*/  LDG.E R17, desc[UR6][R14.64+0x1c] ;  /* 0x00001c060e117981 */ /* 0x000ea2000c1e1900 */
[----:B------:R-:W-:-:S04]  /*0800*/  IADD3 R8, P0, PT, R8, -0x10, RZ ;  /* 0xfffffff008087810 */ /* 0x000fc80007f1e0ff */
[----:B------:R-:W-:Y:S02]  /*0810*/  IADD3.X R6, PT, PT, R6, -0x1, RZ, P0, !PT ;  /* 0xffffffff06067810 */ /* 0x000fe400007fe4ff */
[----:B------:R-:W-:-:S04]  /*0820*/  ISETP.NE.U32.AND P0, PT, R8, RZ, PT ;  /* 0x000000ff0800720c */ /* 0x000fc80003f05070 */
[----:B------:R-:W-:Y:S02]  /*0830*/  ISETP.NE.AND.EX P0, PT, R6, RZ, PT, P0 ;  /* 0x000000ff0600720c */ /* 0x000fe40003f05300 */
[----:B------:R-:W-:-:S05]  /*0840*/  LEA R7, P1, R10, R7, 0x4 ;  /* 0x000000070a077211 */ /* 0x000fca00078220ff */
[----:B------:R-:W-:Y:S02]  /*0850*/  IMAD.X R4, R4, 0x1, R9, P1 ;  /* 0x0000000104047824 */ /* 0x000fe400008e0609 */
[----:B---3--:R-:W-:-:S04]  /*0860*/  FFMA R16, R24, R16, R25 ;  /* 0x0000001018107223 */ /* 0x008fc80000000019 */
[----:B-----5:R-:W-:Y:S01]  /*0870*/  FFMA R16, R27, R18, R16 ;  /* 0x000000121b107223 */ /* 0x020fe20000000010 */
[----:B------:R-:W-:-:S03]  /*0880*/  IADD3 R18, P2, PT, R14, 0x40, RZ ;  /* 0x000000400e127810 */ /* 0x000fc60007f5e0ff */
[----:B----4-:R-:W-:Y:S02]  /*0890*/  FFMA R16, R29, R20, R16 ;  /* 0x000000141d107223 */ /* 0x010fe40000000010 */
[----:B------:R-:W-:Y:S02]  /*08a0*/  IMAD.X R19, RZ, RZ, R15, P2 ;  /* 0x000000ffff137224 */ /* 0x000fe400010e060f */
[----:B--2---:R-:W-:Y:S01]  /*08b0*/  FFMA R29, R17, R22, R16 ;  /* 0x00000016111d7223 */ /* 0x004fe20000000010 */
[----:B------:R-:W-:Y:S06]  /*08c0*/  @P0 BRA `(.L_x_8) ;  /* 0xfffffff800940947 */ /* 0x000fec000383ffff */
.L_x_7:
[----:B------:R-:W-:Y:S05]  /*08d0*/  BRA.U !UP0, `(.L_x_6) ;  /* 0x0000000d08047547 */ /* 0x000fea000b800000 */
[----:B------:R-:W0:Y:S01]  /*08e0*/  LDC.64 R14, c[0x0][0x3a0] ;  /* 0x0000e800ff0e7b82 */ /* 0x000e220000000a00 */
[----:B------:R-:W0:Y:S01]  /*08f0*/  LDCU.64 UR10, c[0x0][0x3a8] ;  /* 0x00007500ff0a77ac */ /* 0x000e220008000a00 */
[----:B------:R-:W-:Y:S02]  /*0900*/  UISETP.GE.U32.AND UP0, UPT, UR9, 0x8, UPT ;  /* 0x000000080900788c */ /* 0x000fe4000bf06070 */
[----:B------:R-:W-:Y:S02]  /*0910*/  ULOP3.LUT UR8, UR4, 0x7, URZ, 0xc0, !UPT ;  /* 0x0000000704087892 */ /* 0x000fe4000f8ec0ff */
[----:B------:R-:W-:Y:S02]  /*0920*/  UISETP.GE.U32.AND.EX UP0, UPT, URZ, URZ, UPT, UP0 ;  /* 0x000000ffff00728c */ /* 0x000fe4000bf06100 */
[----:B------:R-:W-:-:S04]  /*0930*/  UISETP.NE.U32.AND UP1, UPT, UR8, URZ, UPT ;  /* 0x000000ff0800728c */ /* 0x000fc8000bf25070 */
[----:B------:R-:W-:Y:S01]  /*0940*/  UISETP.NE.AND.EX UP1, UPT, URZ, URZ, UPT, UP1 ;  /* 0x000000ffff00728c */ /* 0x000fe2000bf25310 */
[----:B0-----:R-:W-:-:S04]  /*0950*/  IMAD.WIDE.U32 R14, R2, UR10, R14 ;  /* 0x0000000a020e7c25 */ /* 0x001fc8000f8e000e */
[----:B------:R-:W-:Y:S01]  /*0960*/  IMAD R4, R2, UR11, R15 ;  /* 0x0000000b02047c24 */ /* 0x000fe2000f8e020f */
[----:B------:R-:W-:Y:S06]  /*0970*/  BRA.U !UP0, `(.L_x_9) ;  /* 0x0000000508a07547 */ /* 0x000fec000b800000 */
[----:B------:R-:W0:Y:S01]  /*0980*/  LDCU.64 UR10, c[0x0][0x3c8] ;  /* 0x00007900ff0a77ac */ /* 0x000e220008000a00 */
[----:B------:R-:W-:-:S04]  /*0990*/  LEA R18, P0, R5, R14, 0x2 ;  /* 0x0000000e05127211 */ /* 0x000fc800078010ff */
[C---:B------:R-:W-:Y:S02]  /*09a0*/  LEA.HI.X R19, R5.reuse, R4, R26, 0x2, P0 ;  /* 0x0000000405137211 */ /* 0x040fe400000f141a */
[----:B------:R-:W-:-:S03]  /*09b0*/  IADD3 R17, P0, PT, R5, 0x1, RZ ;  /* 0x0000000105117810 */ /* 0x000fc60007f1e0ff */
[----:B------:R1:W2:Y:S01]  /*09c0*/  LDG.E R18, desc[UR6][R18.64] ;  /* 0x0000000612127981 */ /* 0x0002a2000c1e1900 */
[----:B0-----:R-:W-:Y:S02]  /*09d0*/  IMAD R8, R26, UR10, RZ ;  /* 0x0000000a1a087c24 */ /* 0x001fe4000f8e02ff */
[----:B------:R-:W-:-:S04]  /*09e0*/  IMAD.WIDE.U32 R6, R5, UR10, R12 ;  /* 0x0000000a05067c25 */ /* 0x000fc8000f8e000c */
[----:B------:R-:W-:Y:S02]  /*09f0*/  IMAD R11, R5, UR11, R8 ;  /* 0x0000000b050b7c24 */ /* 0x000fe4000f8e0208 */
[----:B------:R-:W-:-:S03]  /*0a00*/  IMAD.MOV.U32 R10, RZ, RZ, R6 ;  /* 0x000000ffff0a7224 */ /* 0x000fc600078e0006 */
[----:B------:R-:W-:Y:S01]  /*0a10*/  IADD3 R11, PT, PT, R7, R11, RZ ;  /* 0x0000000b070b7210 */ /* 0x000fe20007ffe0ff */
[----:B------:R-:W-:Y:S01]  /*0a20*/  IMAD.X R6, RZ, RZ, R26, P0 ;  /* 0x000000ffff067224 */ /* 0x000fe200000e061a */
[----:B------:R-:W-:-:S03]  /*0a30*/  SHF.L.U32 R23, R17, 0x2, RZ ;  /* 0x0000000211177819 */ /* 0x000fc600000006ff */
[----:B------:R-:W2:Y:S01]  /*0a40*/  LDG.E R10, desc[UR6][R10.64] ;  /* 0x000000060a0a7981 */ /* 0x000ea2000c1e1900 */
[----:B------:R-:W-:Y:S02]  /*0a50*/  SHF.L.U64.HI R9, R17, 0x2, R6 ;  /* 0x0000000211097819 */ /* 0x000fe40000010206 */
[----:B------:R-:W-:Y:S01]  /*0a60*/  LOP3.LUT R23, R23, 0xfffffffc, RZ, 0xc0, !PT ;  /* 0xfffffffc17177812 */ /* 0x000fe200078ec0ff */
[----:B------:R-:W-:Y:S01]  /*0a70*/  IMAD.WIDE.U32 R6, R17, UR10, R12 ;  /* 0x0000000a11067c25 */ /* 0x000fe2000f8e000c */
[----:B------:R-:W-:Y:S02]  /*0a80*/  LOP3.LUT R9, R9, 0x3, RZ, 0xc0, !PT ;  /* 0x0000000309097812 */ /* 0x000fe400078ec0ff */
[----:B------:R-:W-:Y:S01]  /*0a90*/  IADD3 R22, P0, PT, R23, R14, RZ ;  /* 0x0000000e17167210 */ /* 0x000fe20007f1e0ff */
[----:B------:R-:W-:-:S04]  /*0aa0*/  IMAD R7, R17, UR11, R7 ;  /* 0x0000000b11077c24 */ /* 0x000fc8000f8e0207 */
[----:B------:R-:W-:Y:S01]  /*0ab0*/  IMAD.X R23, R9, 0x1, R4, P0 ;  /* 0x0000000109177824 */ /* 0x000fe200000e0604 */
[----:B------:R-:W3:Y:S04]  /*0ac0*/  LDG.E R6, desc[UR6][R6.64] ;  /* 0x0000000606067981 */ /* 0x000ee8000c1e1900 */
[----:B------:R0:W3:Y:S01]  /*0ad0*/  LDG.E R16, desc[UR6][R22.64] ;  /* 0x0000000616107981 */ /* 0x0000e2000c1e1900 */
[C---:B-1----:R-:W-:Y:S02]  /*0ae0*/  IADD3 R19, P2, PT, R5.reuse, 0x2, RZ ;  /* 0x0000000205137810 */ /* 0x042fe40007f5e0ff */
[----:B------:R-:W-:-:S03]  /*0af0*/  IADD3 R21, P0, PT, R5, 0x4, RZ ;  /* 0x0000000405157810 */ /* 0x000fc60007f1e0ff */
[----:B------:R-:W-:Y:S01]  /*0b00*/  IMAD.WIDE.U32 R8, R19, UR10, R12 ;  /* 0x0000000a13087c25 */ /* 0x000fe2000f8e000c */
[----:B------:R-:W-:-:S03]  /*0b10*/  IADD3 R17, P1, PT, R5, 0x3, RZ ;  /* 0x0000000305117810 */ /* 0x000fc60007f3e0ff */
[----:B------:R-:W-:Y:S01]  /*0b20*/  IMAD R9, R19, UR11, R9 ;  /* 0x0000000b13097c24 */ /* 0x000fe2000f8e0209 */
[----:B0-----:R-:W-:Y:S01]  /*0b30*/  IADD3 R23, P3, PT, R5, 0x5, RZ ;  /* 0x0000000505177810 */ /* 0x001fe20007f7e0ff */
[----:B------:R-:W-:-:S03]  /*0b40*/  IMAD.X R20, RZ, RZ, R26, P1 ;  /* 0x000000ffff147224 */ /* 0x000fc600008e061a */
[----:B------:R0:W4:Y:S01]  /*0b50*/  LDG.E R7, desc[UR6][R8.64] ;  /* 0x0000000608077981 */ /* 0x000122000c1e1900 */
[C---:B------:R-:W-:Y:S01]  /*0b60*/  IMAD.WIDE.U32 R24, R17.reuse, UR10, R12 ;  /* 0x0000000a11187c25 */ /* 0x040fe2000f8e000c */
[----:B------:R-:W-:-:S03]  /*0b70*/  SHF.L.U64.HI R20, R17, 0x2, R20 ;  /* 0x0000000211147819 */ /* 0x000fc60000010214 */
[----:B0-----:R-:W-:-:S04]  /*0b80*/  IMAD.WIDE.U32 R8, R23, UR10, R12 ;  /* 0x0000000a17087c25 */ /* 0x001fc8000f8e000c */
[----:B------:R-:W-:Y:S02]  /*0b90*/  IMAD R9, R23, UR11, R9 ;  /* 0x0000000b17097c24 */ /* 0x000fe4000f8e0209 */
[----:B------:R-:W-:-:S04]  /*0ba0*/  IMAD R25, R17, UR11, R25 ;  /* 0x0000000b11197c24 */ /* 0x000fc8000f8e0219 */
[----:B------:R-:W5:Y:S04]  /*0bb0*/  LDG.E R9, desc[UR6][R8.64] ;  /* 0x0000000608097981 */ /* 0x000f68000c1e1900 */
[----:B------:R-:W5:Y:S01]  /*0bc0*/  LDG.E R25, desc[UR6][R24.64] ;  /* 0x0000000618197981 */ /* 0x000f62000c1e1900 */
[----:B--2---:R-:W-:Y:S01]  /*0bd0*/  FFMA R29, R18, R10, R29 ;  /* 0x0000000a121d7223 */ /* 0x004fe2000000001d */
[----:B------:R-:W-:Y:S02]  /*0be0*/  IMAD.X R18, RZ, RZ, R26, P2 ;  /* 0x000000ffff127224 */ /* 0x000fe400010e061a */
[----:B------:R-:W-:-:S03]  /*0bf0*/  IMAD.WIDE.U32 R10, R21, UR10, R12 ;  /* 0x0000000a150a7c25 */ /* 0x000fc6000f8e000c */
[C---:B------:R-:W-:Y:S02]  /*0c00*/  SHF.L.U64.HI R27, R19.reuse, 0x2, R18 ;  /* 0x00000002131b7819 */ /* 0x040fe40000010212 */
[----:B------:R-:W-:Y:S01]  /*0c10*/  SHF.L.U32 R19, R19, 0x2, RZ ;  /* 0x0000000213137819 */ /* 0x000fe200000006ff */
[----:B------:R-:W-:-:S03]  /*0c20*/  IMAD R11, R21, UR11, R11 ;  /* 0x0000000b150b7c24 */ /* 0x000fc6000f8e020b */
[----:B------:R-:W-:Y:S02]  /*0c30*/  LOP3.LUT R19, R19, 0xfffffffc, RZ, 0xc0, !PT ;  /* 0xfffffffc13137812 */ /* 0x000fe400078ec0ff */
[----:B------:R-:W-:Y:S01]  /*0c40*/  LOP3.LUT R27, R27, 0x3, RZ, 0xc0, !PT ;  /* 0x000000031b1b7812 */ /* 0x000fe200078ec0ff */
[----:B------:R0:W2:Y:S01]  /*0c50*/  LDG.E R11, desc[UR6][R10.64] ;  /* 0x000000060a0b7981 */ /* 0x0000a2000c1e1900 */
[----:B------:R-:W-:Y:S01]  /*0c60*/  IADD3 R18, P2, PT, R19, R14, RZ ;  /* 0x0000000e13127210 */ /* 0x000fe20007f5e0ff */
[----:B---3--:R-:W-:Y:S01]  /*0c70*/  FFMA R6, R16, R6, R29 ;  /* 0x0000000610067223 */ /* 0x008fe2000000001d */
[----:B------:R-:W-:Y:S02]  /*0c80*/  IMAD.SHL.U32 R29, R17, 0x4, RZ ;  /* 0x00000004111d7824 */ /* 0x000fe400078e00ff */
[----:B------:R-:W-:Y:S01]  /*0c90*/  IMAD.X R16, RZ, RZ, R26, P3 ;  /* 0x000000ffff107224 */ /* 0x000fe200018e061a */
[----:B------:R-:W-:Y:S01]  /*0ca0*/  SHF.L.U32 R17, R21, 0x2, RZ ;  /* 0x0000000215117819 */ /* 0x000fe200000006ff */
[----:B------:R-:W-:Y:S01]  /*0cb0*/  IMAD.X R19, R27, 0x1, R4, P2 ;  /* 0x000000011b137824 */ /* 0x000fe200010e0604 */
[----:B0-----:R-:W-:-:S02]  /*0cc0*/  IADD3.X R10, PT, PT, RZ, R26, RZ, P0, !PT ;  /* 0x0000001aff0a7210 */ /* 0x001fc400007fe4ff */
[----:B------:R-:W-:Y:S02]  /*0cd0*/  LOP3.LUT R29, R29, 0xfffffffc, RZ, 0xc0, !PT ;  /* 0xfffffffc1d1d7812 */ /* 0x000fe400078ec0ff */
[----:B------:R0:W4:Y:S01]  /*0ce0*/  LDG.E R27, desc[UR6][R18.64] ;  /* 0x00000006121b7981 */ /* 0x000122000c1e1900 */
[----:B------:R-:W-:Y:S01]  /*0cf0*/  SHF.L.U64.HI R10, R21, 0x2, R10 ;  /* 0x00000002150a7819 */ /* 0x000fe2000001020a */
[C---:B------:R-:W-:Y:S01]  /*0d00*/  IMAD.SHL.U32 R21, R23.reuse, 0x4, RZ ;  /* 0x0000000417157824 */ /* 0x040fe200078e00ff */
[----:B------:R-:W-:Y:S02]  /*0d10*/  SHF.L.U64.HI R8, R23, 0x2, R16 ;  /* 0x0000000217087819 */ /* 0x000fe40000010210 */
[----:B------:R-:W-:-:S04]  /*0d20*/  LOP3.LUT R23, R17, 0xfffffffc, RZ, 0xc0, !PT ;  /* 0xfffffffc11177812 */ /* 0x000fc800078ec0ff */
[-C--:B------:R-:W-:Y:S02]  /*0d30*/  IADD3 R22, P1, PT, R23, R14.reuse, RZ ;  /* 0x0000000e17167210 */ /* 0x080fe40007f3e0ff */
[----:B0-----:R-:W-:Y:S02]  /*0d40*/  IADD3 R18, P0, PT, R29, R14, RZ ;  /* 0x0000000e1d127210 */ /* 0x001fe40007f1e0ff */
[----:B------:R-:W-:Y:S02]  /*0d50*/  LOP3.LUT R29, R10, 0x3, RZ, 0xc0, !PT ;  /* 0x000000030a1d7812 */ /* 0x000fe400078ec0ff */
[----:B------:R-:W-:Y:S02]  /*0d60*/  LOP3.LUT R17, R20, 0x3, RZ, 0xc0, !PT ;  /* 0x0000000314117812 */ /* 0x000fe400078ec0ff */
[----:B------:R-:W-:Y:S02]  /*0d70*/  IADD3.X R23, PT, PT, R29, R4, RZ, P1, !PT ;  /* 0x000000041d177210 */ /* 0x000fe40000ffe4ff */
[----:B------:R-:W-:Y:S01]  /*0d80*/  IADD3 R29, P1, PT, R5, 0x6, RZ ;  /* 0x00000006051d7810 */ /* 0x000fe20007f3e0ff */
[----:B------:R-:W-:Y:S01]  /*0d90*/  IMAD.X R19, R17, 0x1, R4, P0 ;  /* 0x0000000111137824 */ /* 0x000fe200000e0604 */
[----:B------:R-:W-:Y:S01]  /*0da0*/  LOP3.LUT R21, R21, 0xfffffffc, RZ, 0xc0, !PT ;  /* 0xfffffffc15157812 */ /* 0x000fe200078ec0ff */
[----:B------:R-:W2:Y:S01]  /*0db0*/  LDG.E R10, desc[UR6][R22.64] ;  /* 0x00000006160a7981 */ /* 0x000ea2000c1e1900 */
[----:B------:R-:W-:Y:S01]  /*0dc0*/  SHF.L.U32 R28, R29, 0x2, RZ ;  /* 0x000000021d1c7819 */ /* 0x000fe200000006ff */
[----:B------:R-:W-:Y:S01]  /*0dd0*/  IMAD.X R16, RZ, RZ, R26, P1 ;  /* 0x000000ffff107224 */ /* 0x000fe200008e061a */
[----:B------:R-:W-:Y:S01]  /*0de0*/  LOP3.LUT R17, R8, 0x3, RZ, 0xc0, !PT ;  /* 0x0000000308117812 */ /* 0x000fe200078ec0ff */
[----:B------:R0:W5:Y:S01]  /*0df0*/  LDG.E R24, desc[UR6][R18.64] ;  /* 0x0000000612187981 */ /* 0x000162000c1e1900 */
[----:B------:R-:W-:-:S02]  /*0e00*/  IADD3 R20, P0, PT, R21, R14, RZ ;  /* 0x0000000e15147210 */ /* 0x000fc40007f1e0ff */
[----:B------:R-:W-:-:S03]  /*0e10*/  LOP3.LUT R28, R28, 0xfffffffc, RZ, 0xc0, !PT ;  /* 0xfffffffc1c1c7812 */ /* 0x000fc600078ec0ff */
[----:B------:R-:W-:Y:S01]  /*0e20*/  IMAD.X R21, R17, 0x1, R4, P0 ;  /* 0x0000000111157824 */ /* 0x000fe200000e0604 */
[C---:B0-----:R-:W-:Y:S01]  /*0e30*/  SHF.L.U64.HI R19, R29.reuse, 0x2, R16 ;  /* 0x000000021d137819 */ /* 0x041fe20000010210 */
[----:B------:R-:W-:Y:S01]  /*0e40*/  IMAD.WIDE.U32 R16, R29, UR10, R12 ;  /* 0x0000000a1d107c25 */ /* 0x000fe2000f8e000c */
[----:B------:R-:W-:Y:S02]  /*0e50*/  IADD3 R18, P0, PT, R28, R14, RZ ;  /* 0x0000000e1c127210 */ /* 0x000fe40007f1e0ff */
[----:B------:R0:W3:Y:S01]  /*0e60*/  LDG.E R8, desc[UR6][R20.64] ;  /* 0x0000000614087981 */ /* 0x0000e2000c1e1900 */
[----:B------:R-:W-:Y:S01]  /*0e70*/  LOP3.LUT R19, R19, 0x3, RZ, 0xc0, !PT ;  /* 0x0000000313137812 */ /* 0x000fe200078ec0ff */
[----:B------:R-:W-:-:S04]  /*0e80*/  IMAD R17, R29, UR11, R17 ;  /* 0x0000000b1d117c24 */ /* 0x000fc8000f8e0211 */
[----:B------:R-:W-:Y:S01]  /*0e90*/  IMAD.X R19, R19, 0x1, R4, P0 ;  /* 0x0000000113137824 */ /* 0x000fe200000e0604 */
[----:B------:R-:W-:Y:S01]  /*0ea0*/  IADD3 R29, P0, PT, R5, 0x7, RZ ;  /* 0x00000007051d7810 */ /* 0x000fe20007f1e0ff */
[----:B------:R-:W3:Y:S03]  /*0eb0*/  LDG.E R16, desc[UR6][R16.64] ;  /* 0x0000000610107981 */ /* 0x000ee6000c1e1900 */
[----:B0-----:R-:W-:Y:S01]  /*0ec0*/  SHF.L.U32 R21, R29, 0x2, RZ ;  /* 0x000000021d157819 */ /* 0x001fe200000006ff */
[----:B------:R-:W-:Y:S01]  /*0ed0*/  IMAD.X R26, RZ, RZ, R26, P0 ;  /* 0x000000ffff1a7224 */ /* 0x000fe200000e061a */
[----:B------:R-:W3:Y:S02]  /*0ee0*/  LDG.E R19, desc[UR6][R18.64] ;  /* 0x0000000612137981 */ /* 0x000ee4000c1e1900 */
[----:B------:R-:W-:Y:S02]  /*0ef0*/  LOP3.LUT R21, R21, 0xfffffffc, RZ, 0xc0, !PT ;  /* 0xfffffffc15157812 */ /* 0x000fe400078ec0ff */
[C---:B------:R-:W-:Y:S01]  /*0f00*/  SHF.L.U64.HI R26, R29.reuse, 0x2, R26 ;  /* 0x000000021d1a7819 */ /* 0x040fe2000001021a */
[----:B------:R-:W-:Y:S01]  /*0f10*/  IMAD.WIDE.U32 R22, R29, UR10, R12 ;  /* 0x0000000a1d167c25 */ /* 0x000fe2000f8e000c */
[----:B------:R-:W-:-:S02]  /*0f20*/  IADD3 R20, P0, PT, R21, R14, RZ ;  /* 0x0000000e15147210 */ /* 0x000fc40007f1e0ff */
[----:B------:R-:W-:Y:S01]  /*0f30*/  LOP3.LUT R26, R26, 0x3, RZ, 0xc0, !PT ;  /* 0x000000031a1a7812 */ /* 0x000fe200078ec0ff */
[----:B------:R-:W-:-:S04]  /*0f40*/  IMAD R23, R29, UR11, R23 ;  /* 0x0000000b1d177c24 */ /* 0x000fc8000f8e0217 */
[----:B------:R-:W-:Y:S01]  /*0f50*/  IMAD.X R21, R26, 0x1, R4, P0 ;  /* 0x000000011a157824 */ /* 0x000fe200000e0604 */
[----:B------:R-:W3:Y:S04]  /*0f60*/  LDG.E R22, desc[UR6][R22.64] ;  /* 0x0000000616167981 */ /* 0x000ee8000c1e1900 */
[----:B------:R-:W3:Y:S01]  /*0f70*/  LDG.E R20, desc[UR6][R20.64] ;  /* 0x0000000614147981 */ /* 0x000ee2000c1e1900 */
[----:B------:R-:W-:Y:S01]  /*0f80*/  IMAD.MOV.U32 R26, RZ, RZ, RZ ;  /* 0x000000ffff1a7224 */ /* 0x000fe200078e00ff */
[----:B------:R-:W-:Y:S01]  /*0f90*/  IADD3 R5, PT, PT, R5, 0x8, RZ ;  /* 0x0000000805057810 */ /* 0x000fe20007ffe0ff */
[----:B----4-:R-:W-:-:S04]  /*0fa0*/  FFMA R7, R27, R7, R6 ;  /* 0x000000071b077223 */ /* 0x010fc80000000006 */
[----:B-----5:R-:W-:-:S04]  /*0fb0*/  FFMA R7, R24, R25, R7 ;  /* 0x0000001918077223 */ /* 0x020fc80000000007 */
[----:B--2---:R-:W-:-:S04]  /*0fc0*/  FFMA R7, R10, R11, R7 ;  /* 0x0000000b0a077223 */ /* 0x004fc80000000007 */
[----:B---3--:R-:W-:-:S04]  /*0fd0*/  FFMA R8, R8, R9, R7 ;  /* 0x0000000908087223 */ /* 0x008fc80000000007 */
[----:B------:R-:W-:-:S04]  /*0fe0*/  FFMA R19, R19, R16, R8 ;  /* 0x0000001013137223 */ /* 0x000fc80000000008 */
[----:B------:R-:W-:-:S07]  /*0ff0*/  FFMA R29, R20, R22, R19 ;  /* 0x00000016141d7223 */ /* 0x000fce0000000013 */
.L_x_9:
[----:B------:R-:W-:Y:S05]  /*1000*/  BRA.U !UP1, `(.L_x_6) ;  /* 0x0000000509387547 */ /* 0x000fea000b800000 */
[----:B------:R-:W-:Y:S02]  /*1010*/  UISETP.GE.U32.AND UP1, UPT, UR8, 0x4, UPT ;  /* 0x000000040800788c */ /* 0x000fe4000bf26070 */
[----:B------:R-:W-:Y:S02]  /*1020*/  ULOP3.LUT UR5, UR4, 0x3, URZ, 0xc0, !UPT ;  /* 0x0000000304057892 */ /* 0x000fe4000f8ec0ff */
[----:B------:R-:W-:Y:S02]  /*1030*/  UISETP.GE.U32.AND.EX UP1, UPT, URZ, URZ, UPT, UP1 ;  /* 0x000000ffff00728c */ /* 0x000fe4000bf26110 */
[----:B------:R-:W-:Y:S01]  /*1040*/  UISETP.NE.U32.AND UP0, UPT, UR5, URZ, UPT ;  /* 0x000000ff0500728c */ /* 0x000fe2000bf05070 */
[----:B------:R-:W-:Y:S01]  /*1050*/  UMOV UR4, URZ ;  /* 0x000000ff00047c82 */ /* 0x000fe20008000000 */
[----:B------:R-:W0:Y:S02]  /*1060*/  LDCU.64 UR10, c[0x0][0x3c8] ;  /* 0x00007900ff0a77ac */ /* 0x000e240008000a00 */
[----:B------:R-:W-:-:S03]  /*1070*/  UISETP.NE.AND.EX UP0, UPT, UR4, URZ, UPT, UP0 ;  /* 0x000000ff0400728c */ /* 0x000fc6000bf05300 */
[----:B------:R-:W-:Y:S08]  /*1080*/  BRA.U !UP1, `(.L_x_10) ;  /* 0x0000000109cc7547 */ /* 0x000ff0000b800000 */
[----:B------:R-:W1:Y:S01]  /*1090*/  LDCU.64 UR8, c[0x0][0x3c8] ;  /* 0x00007900ff0877ac */ /* 0x000e620008000a00 */
[C---:B------:R-:W-:Y:S02]  /*10a0*/  IADD3 R7, P1, PT, R5.reuse, 0x1, RZ ;  /* 0x0000000105077810 */ /* 0x040fe40007f3e0ff */
[C---:B------:R-:W-:Y:S02]  /*10b0*/  LEA R8, P0, R5.reuse, R14, 0x2 ;  /* 0x0000000e05087211 */ /* 0x040fe400078010ff */
[C---:B------:R-:W-:Y:S02]  /*10c0*/  IADD3 R6, P2, PT, R5.reuse, 0x2, RZ ;  /* 0x0000000205067810 */ /* 0x040fe40007f5e0ff */
[C---:B------:R-:W-:Y:S01]  /*10d0*/  LEA.HI.X R9, R5.reuse, R4, R26, 0x2, P0 ;  /* 0x0000000405097211 */ /* 0x040fe200000f141a */
[----:B-1----:R-:W-:Y:S02]  /*10e0*/  IMAD R20, R26, UR8, RZ ;  /* 0x000000081a147c24 */ /* 0x002fe4000f8e02ff */
[C---:B------:R-:W-:Y:S01]  /*10f0*/  IMAD.WIDE.U32 R10, R5.reuse, UR8, R12 ;  /* 0x00000008050a7c25 */ /* 0x040fe2000f8e000c */
[----:B------:R-:W-:Y:S01]  /*1100*/  IADD3.X R25, PT, PT, RZ, R26, RZ, P2, !PT ;  /* 0x0000001aff197210 */ /* 0x000fe200017fe4ff */
[----:B------:R1:W2:Y:S02]  /*1110*/  LDG.E R8, desc[UR6][R8.64] ;  /* 0x0000000608087981 */ /* 0x0002a4000c1e1900 */
[----:B------:R-:W-:-:S02]  /*1120*/  IMAD R21, R5, UR9, R20 ;  /* 0x0000000905157c24 */ /* 0x000fc4000f8e0214 */
[----:B------:R-:W-:Y:S02]  /*1130*/  IMAD.X R20, RZ, RZ, R26, P1 ;  /* 0x000000ffff147224 */ /* 0x000fe400008e061a */
[----:B------:R-:W-:Y:S02]  /*1140*/  IMAD.IADD R11, R11, 0x1, R21 ;  /* 0x000000010b0b7824 */ /* 0x000fe400078e0215 */
[C---:B------:R-:W-:Y:S01]  /*1150*/  IMAD.WIDE.U32 R16, R7.reuse, UR8, R12 ;  /* 0x0000000807107c25 */ /* 0x040fe2000f8e000c */
[----:B------:R-:W-:Y:S02]  /*1160*/  SHF.L.U64.HI R21, R7, 0x2, R20 ;  /* 0x0000000207157819 */ /* 0x000fe40000010214 */
[----:B-1----:R-:W-:Y:S01]  /*1170*/  IADD3 R9, P0, PT, R5, 0x3, RZ ;  /* 0x0000000305097810 */ /* 0x002fe20007f1e0ff */
[C---:B------:R-:W-:Y:S01]  /*1180*/  IMAD.SHL.U32 R20, R7.reuse, 0x4, RZ ;  /* 0x0000000407147824 */ /* 0x040fe200078e00ff */
[C---:B------:R-:W-:Y:S01]  /*1190*/  SHF.L.U32 R24, R6.reuse, 0x2, RZ ;  /* 0x0000000206187819 */ /* 0x040fe200000006ff */
[----:B------:R-:W-:Y:S01]  /*11a0*/  IMAD R17, R7, UR9, R17 ;  /* 0x0000000907117c24 */ /* 0x000fe2000f8e0211 */
[C---:B------:R-:W-:Y:S01]  /*11b0*/  SHF.L.U64.HI R7, R6.reuse, 0x2, R25 ;  /* 0x0000000206077819 */ /* 0x040fe20000010219 */
[----:B------:R-:W-:Y:S01]  /*11c0*/  IMAD.WIDE.U32 R18, R6, UR8, R12 ;  /* 0x0000000806127c25 */ /* 0x000fe2000f8e000c */
[----:B------:R-:W-:Y:S01]  /*11d0*/  LOP3.LUT R25, R20, 0xfffffffc, RZ, 0xc0, !PT ;  /* 0xfffffffc14197812 */ /* 0x000fe200078ec0ff */
[----:B------:R1:W2:Y:S02]  /*11e0*/  LDG.E R23, desc[UR6][R10.64] ;  /* 0x000000060a177981 */ /* 0x0002a4000c1e1900 */
[----:B------:R-:W-:-:S02]  /*11f0*/  IMAD.X R26, RZ, RZ, R26, P0 ;  /* 0x000000ffff1a7224 */ /* 0x000fc400000e061a */
[----:B------:R-:W-:Y:S01]  /*1200*/  IMAD R19, R6, UR9, R19 ;  /* 0x0000000906137c24 */ /* 0x000fe2000f8e0213 */
[----:B------:R3:W4:Y:S01]  /*1210*/  LDG.E R22, desc[UR6][R16.64] ;  /* 0x0000000610167981 */ /* 0x000722000c1e1900 */
[----:B------:R-:W-:Y:S02]  /*1220*/  SHF.L.U32 R6, R9, 0x2, RZ ;  /* 0x0000000209067819 */ /* 0x000fe400000006ff */
[----:B-1----:R-:W-:Y:S01]  /*1230*/  LOP3.LUT R11, R21, 0x3, RZ, 0xc0, !PT ;  /* 0x00000003150b7812 */ /* 0x002fe200078ec0ff */
[----:B------:R-:W5:Y:S01]  /*1240*/  LDG.E R18, desc[UR6][R18.64] ;  /* 0x0000000612127981 */ /* 0x000f62000c1e1900 */
[----:B------:R-:W-:Y:S02]  /*1250*/  IADD3 R10, P0, PT, R25, R14, RZ ;  /* 0x0000000e190a7210 */ /* 0x000fe40007f1e0ff */
[----:B---3--:R-:W-:Y:S02]  /*1260*/  LOP3.LUT R17, R24, 0xfffffffc, RZ, 0xc0, !PT ;  /* 0xfffffffc18117812 */ /* 0x008fe400078ec0ff */
[----:B------:R-:W-:Y:S01]  /*1270*/  SHF.L.U64.HI R20, R9, 0x2, R26 ;  /* 0x0000000209147819 */ /* 0x000fe2000001021a */
[----:B------:R-:W-:Y:S01]  /*1280*/  IMAD.X R11, R11, 0x1, R4, P0 ;  /* 0x000000010b0b7824 */ /* 0x000fe200000e0604 */
[----:B------:R-:W-:-:S02]  /*1290*/  LOP3.LUT R21, R6, 0xfffffffc, RZ, 0xc0, !PT ;  /* 0xfffffffc06157812 */ /* 0x000fc400078ec0ff */
[----:B------:R-:W-:Y:S02]  /*12a0*/  LOP3.LUT R7, R7, 0x3, RZ, 0xc0, !PT ;  /* 0x0000000307077812 */ /* 0x000fe400078ec0ff */
[-C--:B------:R-:W-:Y:S02]  /*12b0*/  IADD3 R6, P1, PT, R17, R14.reuse, RZ ;  /* 0x0000000e11067210 */ /* 0x080fe40007f3e0ff */
[----:B------:R-:W-:Y:S01]  /*12c0*/  LOP3.LUT R25, R20, 0x3, RZ, 0xc0, !PT ;  /* 0x0000000314197812 */ /* 0x000fe200078ec0ff */
[----:B------:R-:W4:Y:S01]  /*12d0*/  LDG.E R11, desc[UR6][R10.64] ;  /* 0x000000060a0b7981 */ /* 0x000f22000c1e1900 */
[----:B------:R-:W-:Y:S01]  /*12e0*/  IADD3 R20, P0, PT, R21, R14, RZ ;  /* 0x0000000e15147210 */ /* 0x000fe20007f1e0ff */
[----:B------:R-:W-:Y:S01]  /*12f0*/  IMAD.WIDE.U32 R16, R9, UR8, R12 ;  /* 0x0000000809107c25 */ /* 0x000fe2000f8e000c */
[----:B------:R-:W-:-:S03]  /*1300*/  IADD3.X R7, PT, PT, R7, R4, RZ, P1, !PT ;  /* 0x0000000407077210 */ /* 0x000fc60000ffe4ff */
[----:B------:R-:W-:Y:S02]  /*1310*/  IMAD.X R21, R25, 0x1, R4, P0 ;  /* 0x0000000119157824 */ /* 0x000fe400000e0604 */
[----:B------:R-:W-:Y:S01]  /*1320*/  IMAD R17, R9, UR9, R17 ;  /* 0x0000000909117c24 */ /* 0x000fe2000f8e0211 */
[----:B------:R-:W5:Y:S04]  /*1330*/  LDG.E R7, desc[UR6][R6.64] ;  /* 0x0000000606077981 */ /* 0x000f68000c1e1900 */
[----:B------:R-:W3:Y:S04]  /*1340*/  LDG.E R16, desc[UR6][R16.64] ;  /* 0x0000000610107981 */ /* 0x000ee8000c1e1900 */
[----:B------:R-:W3:Y:S01]  /*1350*/  LDG.E R21, desc[UR6][R20.64] ;  /* 0x0000000614157981 */ /* 0x000ee2000c1e1900 */
[----:B------:R-:W-:-:S02]  /*1360*/  HFMA2 R26, -RZ, RZ, 0, 0 ;  /* 0x00000000ff1a7431 */ /* 0x000fc400000001ff */
[----:B------:R-:W-:Y:S02]  /*1370*/  VIADD R5, R5, 0x4 ;  /* 0x0000000405057836 */ /* 0x000fe40000000000 */
[----:B--2---:R-:W-:-:S04]  /*1380*/  FFMA R8, R8, R23, R29 ;  /* 0x0000001708087223 */ /* 0x004fc8000000001d */
[----:B----4-:R-:W-:-:S04]  /*1390*/  FFMA R8, R11, R22, R8 ;  /* 0x000000160b087223 */ /* 0x010fc80000000008 */
[----:B-----5:R-:W-:-:S04]  /*13a0*/  FFMA R8, R7, R18, R8 ;  /* 0x0000001207087223 */ /* 0x020fc80000000008 */
[----:B---3--:R-:W-:-:S07]  /*13b0*/  FFMA R29, R21, R16, R8 ;  /* 0x00000010151d7223 */ /* 0x008fce0000000008 */
.L_x_10:
[----:B------:R-:W-:Y:S05]  /*13c0*/  BRA.U !UP0, `(.L_x_6) ;  /* 0x0000000108487547 */ /* 0x000fea000b800000 */
.L_x_11:
[----:B------:R-:W-:Y:S01]  /*13d0*/  MOV R8, R12 ;  /* 0x0000000c00087202 */ /* 0x000fe20000000f00 */
[----:B0-----:R-:W-:Y:S01]  /*13e0*/  IMAD R10, R26, UR10, RZ ;  /* 0x0000000a1a0a7c24 */ /* 0x001fe2000f8e02ff */
[C---:B------:R-:W-:Y:S01]  /*13f0*/  LEA R6, P0, R5.reuse, R14, 0x2 ;  /* 0x0000000e05067211 */ /* 0x040fe200078010ff */
[----:B------:R-:W-:Y:S02]  /*1400*/  IMAD.MOV.U32 R9, RZ, RZ, R13 ;  /* 0x000000ffff097224 */ /* 0x000fe400078e000d */
[C---:B------:R-:W-:Y:S01]  /*1410*/  IMAD R11, R5.reuse, UR11, R10 ;  /* 0x0000000b050b7c24 */ /* 0x040fe2000f8e020a */
[C---:B------:R-:W-:Y:S01]  /*1420*/  LEA.HI.X R7, R5.reuse, R4, R26, 0x2, P0 ;  /* 0x0000000405077211 */ /* 0x040fe200000f141a */
[----:B------:R-:W-:-:S04]  /*1430*/  IMAD.WIDE.U32 R8, R5, UR10, R8 ;  /* 0x0000000a05087c25 */ /* 0x000fc8000f8e0008 */
[----:B------:R-:W2:Y:S01]  /*1440*/  LDG.E R6, desc[UR6][R6.64] ;  /* 0x0000000606067981 */ /* 0x000ea2000c1e1900 */
[----:B------:R-:W-:-:S05]  /*1450*/  IADD3 R9, PT, PT, R9, R11, RZ ;  /* 0x0000000b09097210 */ /* 0x000fca0007ffe0ff */
[----:B------:R-:W2:Y:S01]  /*1460*/  LDG.E R8, desc[UR6][R8.64] ;  /* 0x0000000608087981 */ /* 0x000ea2000c1e1900 */
[----:B------:R-:W-:-:S04]  /*1470*/  UIADD3 UR5, UP0, UPT, UR5, -0x1, URZ ;  /* 0xffffffff05057890 */ /* 0x000fc8000ff1e0ff */
[----:B------:R-:W-:Y:S02]  /*1480*/  UIADD3.X UR4, UPT, UPT, UR4, -0x1, URZ, UP0, !UPT ;  /* 0xffffffff04047890 */ /* 0x000fe400087fe4ff */
[----:B------:R-:W-:-:S04]  /*1490*/  UISETP.NE.U32.AND UP0, UPT, UR5, URZ, UPT ;  /* 0x000000ff0500728c */ /* 0x000fc8000bf05070 */
[----:B------:R-:W-:Y:S01]  /*14a0*/  UISETP.NE.AND.EX UP0, UPT, UR4, URZ, UPT, UP0 ;  /* 0x000000ff0400728c */ /* 0x000fe2000bf05300 */
[----:B------:R-:W-:Y:S02]  /*14b0*/  HFMA2 R26, -RZ, RZ, 0, 0 ;  /* 0x00000000ff1a7431 */ /* 0x000fe400000001ff */
[----:B------:R-:W-:Y:S02]  /*14c0*/  VIADD R5, R5, 0x1 ;  /* 0x0000000105057836 */ /* 0x000fe40000000000 */
[----:B--2---:R-:W-:-:S04]  /*14d0*/  FFMA R29, R6, R8, R29 ;  /* 0x00000008061d7223 */ /* 0x004fc8000000001d */
[----:B------:R-:W-:Y:S05]  /*14e0*/  BRA.U UP0, `(.L_x_11) ;  /* 0xfffffffd00b87547 */ /* 0x000fea000b83ffff */
.L_x_6:
[----:B------:R-:W1:Y:S01]  /*14f0*/  LDC.64 R4, c[0x0][0x380] ;  /* 0x0000e000ff047b82 */ /* 0x000e620000000a00 */
[----:B------:R-:W1:Y:S02]  /*1500*/  LDCU.64 UR4, c[0x0][0x388] ;  /* 0x00007100ff0477ac */ /* 0x000e640008000a00 */
[----:B-1----:R-:W-:-:S04]  /*1510*/  IMAD.WIDE.U32 R4, R2, UR4, R4 ;  /* 0x0000000402047c25 */ /* 0x002fc8000f8e0004 */
[----:B------:R-:W-:Y:S01]  /*1520*/  IMAD R2, R2, UR5, R5 ;  /* 0x0000000502027c24 */ /* 0x000fe2000f8e0205 */
[----:B------:R-:W-:-:S04]  /*1530*/  LEA R4, P0, R0, R4, 0x2 ;  /* 0x0000000400047211 */ /* 0x000fc800078010ff */
[----:B------:R-:W-:-:S05]  /*1540*/  LEA.HI.X R5, R0, R2, R3, 0x2, P0 ;  /* 0x0000000200057211 */ /* 0x000fca00000f1403 */
[----:B------:R-:W-:Y:S01]  /*1550*/  STG.E desc[UR6][R4.64], R29 ;  /* 0x0000001d04007986 */ /* 0x000fe2000c101906 */
[----:B0-----:R-:W-:Y:S05]  /*1560*/  EXIT ;  /* 0x000000000000794d */ /* 0x001fea0003800000 */
.L_x_12:
        /* <DEDUP_REMOVED lines=9> */
.L_x_15:


//--------------------- .nv.shared._Z9doDevMpy314cudaPitchedPtrS_S_ --------------------------
	.section	.nv.shared._Z9doDevMpy314cudaPitchedPtrS_S_,"aw",@nobits
	.sectionflags	@""
	.align	4
.nv.shared._Z9doDevMpy314cudaPitchedPtrS_S_:
	.zero		9216


//--------------------- .nv.shared.reserved.0     --------------------------
	.section	.nv.shared.reserved.0,"aw",@nobits
	.weak		__nv_reservedSMEM_offset_0_alias
	.size		__nv_reservedSMEM_offset_0_alias, 0, 64
	.other		__nv_reservedSMEM_offset_0_alias,@"STO_CUDA_RESERVED_SHARED STV_DEFAULT"
__nv_reservedSMEM_offset_0_alias:
	.zero		0
	.zero		64


//--------------------- .nv.shared._Z9doDevMpy214cudaPitchedPtrS_S_ --------------------------
	.section	.nv.shared._Z9doDevMpy214cudaPitchedPtrS_S_,"aw",@nobits
	.sectionflags	@""
	.align	4
.nv.shared._Z9doDevMpy214cudaPitchedPtrS_S_:
	.zero		9216


//--------------------- .nv.constant0._Z9doDevMpy314cudaPitchedPtrS_S_ --------------------------
	.section	.nv.constant0._Z9doDevMpy314cudaPitchedPtrS_S_,"a",@progbits
	.sectionflags	@""
	.align	4
.nv.constant0._Z9doDevMpy314cudaPitchedPtrS_S_:
	.zero		992


//--------------------- .nv.constant0._Z9doDevMpy214cudaPitchedPtrS_S_ --------------------------
	.section	.nv.constant0._Z9doDevMpy214cudaPitchedPtrS_S_,"a",@progbits
	.sectionflags	@""
	.align	4
.nv.constant0._Z9doDevMpy214cudaPitchedPtrS_S_:
	.zero		992


//--------------------- .nv.constant0._Z9doDevMpy114cudaPitchedPtrS_S_ --------------------------
	.section	.nv.constant0._Z9doDevMpy114cudaPitchedPtrS_S_,"a",@progbits
	.sectionflags	@""
	.align	4
.nv.constant0._Z9doDevMpy114cudaPitchedPtrS_S_:
	.zero		992


//--------------------- SYMBOLS --------------------------

	.type		.nv.reservedSmem.offset0,@object
	.size		.nv.reservedSmem.offset0,0x4
	.type		.nv.reservedSmem.cap,@object
	.size		.nv.reservedSmem.cap,0x4
